	.target	sm_90a

	.elftype	@"ET_EXEC"


//--------------------- .note.nv.tkinfo           --------------------------
	.section	.note.nv.tkinfo,"",@"SHT_NOTE"
	.sectionflags	@"SHF_NOTE_NV_TKINFO"
	.tkinfo
        /*0018*/ 	.word	0x00000002
        /*0030*/ 	.string	""
        /*0030*/ 	.string	"ptxas"
        /*0030*/ 	.string	"Cuda compilation tools, release 13.0, V13.0.88"
        /*0030*/ 	.string	"Build cuda_13.0.r13.0/compiler.36424714_0"
        /*0030*/ 	.string	"-arch sm_90a -m 64 "



//--------------------- .note.nv.cuinfo           --------------------------
	.section	.note.nv.cuinfo,"",@"SHT_NOTE"
	.sectionflags	@"SHF_NOTE_NV_CUINFO"
        /*0018*/ 	.short	0x0002
        /*001a*/ 	.short	0x005a
        /*001c*/ 	.short	0x0082
	.zero		2


//--------------------- .nv.info                  --------------------------
	.section	.nv.info,"",@"SHT_CUDA_INFO"
	.align	4


	//----- nvinfo : EIATTR_REGCOUNT
	.align		4
        /*0000*/ 	.byte	0x04, 0x2f
        /*0002*/ 	.short	(.L_12 - .L_11)
	.align		4
.L_11:
        /*0004*/ 	.word	index@(_ZN7cutlass13device_kernelINS_4gemm6kernel13GemmUniversalIN4cute5tupleIJiiiiEEENS1_10collective13CollectiveMmaINS1_37MainloopSm90TmaGmmaWarpSpecializedFP8ILi9ENS5_IJNS4_1CILi2EEENSA_ILi1EEESC_EEENS1_35KernelTmaWarpSpecializedCooperativeEEENS5_IJNSA_ILi128EEENSA_ILi256EEENSA_ILi64EEEEEENS_12float_e4m3_tENS5_IJlSC_lEEESK_SL_NS4_8TiledMMAINS4_8MMA_AtomIJNS4_4SM904GMMA31MMA_64x256x32_F32E4M3E4M3_SS_TNILNSP_7ScaleInE1ELSR_1EEEEEENS4_6LayoutISD_NS5_IJSC_NSA_ILi0EEESV_EEEEENS5_IJNS4_10UnderscoreESY_SY_EEEEENS4_13SM90_TMA_LOADENS4_14ComposedLayoutINS4_7SwizzleILi2ELi4ELi3EEENS4_18smem_ptr_flag_bitsILi8EEENSU_INS5_IJNSA_ILi8EEESI_EEENS5_IJSI_SC_EEEEEEEvNS4_8identityENS4_23SM90_TMA_LOAD_MULTICASTES1B_vS1C_EENS_8epilogue10collective6detail29Sm90TmaWarpSpecializedAdapterINS1G_15DefaultEpilogueISK_SL_SL_NS1F_6thread17LinearCombinationISK_Li1EffLNS1K_9ScaleType4KindE0ELNS_15FloatRoundStyleE2ESK_EENS1_15EpilogueDefaultEEEEEvvEEEEvNT_6ParamsE)
        /*0008*/ 	.word	0x000000a8


	//----- nvinfo : EIATTR_FRAME_SIZE
	.align		4
.L_12:
        /*000c*/ 	.byte	0x04, 0x11
        /*000e*/ 	.short	(.L_14 - .L_13)
	.align		4
.L_13:
        /*0010*/ 	.word	index@(_ZN7cutlass13device_kernelINS_4gemm6kernel13GemmUniversalIN4cute5tupleIJiiiiEEENS1_10collective13CollectiveMmaINS1_37MainloopSm90TmaGmmaWarpSpecializedFP8ILi9ENS5_IJNS4_1CILi2EEENSA_ILi1EEESC_EEENS1_35KernelTmaWarpSpecializedCooperativeEEENS5_IJNSA_ILi128EEENSA_ILi256EEENSA_ILi64EEEEEENS_12float_e4m3_tENS5_IJlSC_lEEESK_SL_NS4_8TiledMMAINS4_8MMA_AtomIJNS4_4SM904GMMA31MMA_64x256x32_F32E4M3E4M3_SS_TNILNSP_7ScaleInE1ELSR_1EEEEEENS4_6LayoutISD_NS5_IJSC_NSA_ILi0EEESV_EEEEENS5_IJNS4_10UnderscoreESY_SY_EEEEENS4_13SM90_TMA_LOADENS4_14ComposedLayoutINS4_7SwizzleILi2ELi4ELi3EEENS4_18smem_ptr_flag_bitsILi8EEENSU_INS5_IJNSA_ILi8EEESI_EEENS5_IJSI_SC_EEEEEEEvNS4_8identityENS4_23SM90_TMA_LOAD_MULTICASTES1B_vS1C_EENS_8epilogue10collective6detail29Sm90TmaWarpSpecializedAdapterINS1G_15DefaultEpilogueISK_SL_SL_NS1F_6thread17LinearCombinationISK_Li1EffLNS1K_9ScaleType4KindE0ELNS_15FloatRoundStyleE2ESK_EENS1_15EpilogueDefaultEEEEEvvEEEEvNT_6ParamsE)
        /*0014*/ 	.word	0x00000108


	//----- nvinfo : EIATTR_MIN_STACK_SIZE
	.align		4
.L_14:
        /*0018*/ 	.byte	0x04, 0x12
        /*001a*/ 	.short	(.L_16 - .L_15)
	.align		4
.L_15:
        /*001c*/ 	.word	index@(_ZN7cutlass13device_kernelINS_4gemm6kernel13GemmUniversalIN4cute5tupleIJiiiiEEENS1_10collective13CollectiveMmaINS1_37MainloopSm90TmaGmmaWarpSpecializedFP8ILi9ENS5_IJNS4_1CILi2EEENSA_ILi1EEESC_EEENS1_35KernelTmaWarpSpecializedCooperativeEEENS5_IJNSA_ILi128EEENSA_ILi256EEENSA_ILi64EEEEEENS_12float_e4m3_tENS5_IJlSC_lEEESK_SL_NS4_8TiledMMAINS4_8MMA_AtomIJNS4_4SM904GMMA31MMA_64x256x32_F32E4M3E4M3_SS_TNILNSP_7ScaleInE1ELSR_1EEEEEENS4_6LayoutISD_NS5_IJSC_NSA_ILi0EEESV_EEEEENS5_IJNS4_10UnderscoreESY_SY_EEEEENS4_13SM90_TMA_LOADENS4_14ComposedLayoutINS4_7SwizzleILi2ELi4ELi3EEENS4_18smem_ptr_flag_bitsILi8EEENSU_INS5_IJNSA_ILi8EEESI_EEENS5_IJSI_SC_EEEEEEEvNS4_8identityENS4_23SM90_TMA_LOAD_MULTICASTES1B_vS1C_EENS_8epilogue10collective6detail29Sm90TmaWarpSpecializedAdapterINS1G_15DefaultEpilogueISK_SL_SL_NS1F_6thread17LinearCombinationISK_Li1EffLNS1K_9ScaleType4KindE0ELNS_15FloatRoundStyleE2ESK_EENS1_15EpilogueDefaultEEEEEvvEEEEvNT_6ParamsE)
        /*0020*/ 	.word	0x00000108
.L_16:


//--------------------- .nv.compat                --------------------------
	.section	.nv.compat,"",@"SHT_CUDA_COMPAT_INFO"
	.align	4
        /*0000*/ 	.byte	0x02, 0x09, 0x01, 0x00, 0x02, 0x02, 0x04, 0x00, 0x02, 0x05, 0x05, 0x00, 0x03, 0x07, 0x01, 0x01
        /*0010*/ 	.byte	0x02, 0x03, 0x01, 0x00, 0x02, 0x06, 0x01, 0x00, 0x04, 0x0b, 0x08, 0x00, 0x00, 0x00, 0x00, 0x00
        /*0020*/ 	.byte	0x00, 0x00, 0x00, 0x00


//--------------------- .nv.info._ZN7cutlass13device_kernelINS_4gemm6kernel13GemmUniversalIN4cute5tupleIJiiiiEEENS1_10collective13CollectiveMmaINS1_37MainloopSm90TmaGmmaWarpSpecializedFP8ILi9ENS5_IJNS4_1CILi2EEENSA_ILi1EEESC_EEENS1_35KernelTmaWarpSpecializedCooperativeEEENS5_IJNSA_ILi128EEENSA_ILi256EEENSA_ILi64EEEEEENS_12float_e4m3_tENS5_IJlSC_lEEESK_SL_NS4_8TiledMMAINS4_8MMA_AtomIJNS4_4SM904GMMA31MMA_64x256x32_F32E4M3E4M3_SS_TNILNSP_7ScaleInE1ELSR_1EEEEEENS4_6LayoutISD_NS5_IJSC_NSA_ILi0EEESV_EEEEENS5_IJNS4_10UnderscoreESY_SY_EEEEENS4_13SM90_TMA_LOADENS4_14ComposedLayoutINS4_7SwizzleILi2ELi4ELi3EEENS4_18smem_ptr_flag_bitsILi8EEENSU_INS5_IJNSA_ILi8EEESI_EEENS5_IJSI_SC_EEEEEEEvNS4_8identityENS4_23SM90_TMA_LOAD_MULTICASTES1B_vS1C_EENS_8epilogue10collective6detail29Sm90TmaWarpSpecializedAdapterINS1G_15DefaultEpilogueISK_SL_SL_NS1F_6thread17LinearCombinationISK_Li1EffLNS1K_9ScaleType4KindE0ELNS_15FloatRoundStyleE2ESK_EENS1_15EpilogueDefaultEEEEEvvEEEEvNT_6ParamsE --------------------------
	.section	.nv.info._ZN7cutlass13device_kernelINS_4gemm6kernel13GemmUniversalIN4cute5tupleIJiiiiEEENS1_10collective13CollectiveMmaINS1_37MainloopSm90TmaGmmaWarpSpecializedFP8ILi9ENS5_IJNS4_1CILi2EEENSA_ILi1EEESC_EEENS1_35KernelTmaWarpSpecializedCooperativeEEENS5_IJNSA_ILi128EEENSA_ILi256EEENSA_ILi64EEEEEENS_12float_e4m3_tENS5_IJlSC_lEEESK_SL_NS4_8TiledMMAINS4_8MMA_AtomIJNS4_4SM904GMMA31MMA_64x256x32_F32E4M3E4M3_SS_TNILNSP_7ScaleInE1ELSR_1EEEEEENS4_6LayoutISD_NS5_IJSC_NSA_ILi0EEESV_EEEEENS5_IJNS4_10UnderscoreESY_SY_EEEEENS4_13SM90_TMA_LOADENS4_14ComposedLayoutINS4_7SwizzleILi2ELi4ELi3EEENS4_18smem_ptr_flag_bitsILi8EEENSU_INS5_IJNSA_ILi8EEESI_EEENS5_IJSI_SC_EEEEEEEvNS4_8identityENS4_23SM90_TMA_LOAD_MULTICASTES1B_vS1C_EENS_8epilogue10collective6detail29Sm90TmaWarpSpecializedAdapterINS1G_15DefaultEpilogueISK_SL_SL_NS1F_6thread17LinearCombinationISK_Li1EffLNS1K_9ScaleType4KindE0ELNS_15FloatRoundStyleE2ESK_EENS1_15EpilogueDefaultEEEEEvvEEEEvNT_6ParamsE,"",@"SHT_CUDA_INFO"
	.sectionflags	@""
	.align	4


	//----- nvinfo : EIATTR_CUDA_API_VERSION
	.align		4
        /*0000*/ 	.byte	0x04, 0x37
        /*0002*/ 	.short	(.L_18 - .L_17)
.L_17:
        /*0004*/ 	.word	0x00000082


	//----- nvinfo : EIATTR_KPARAM_INFO
	.align		4
.L_18:
        /*0008*/ 	.byte	0x04, 0x17
        /*000a*/ 	.short	(.L_20 - .L_19)
.L_19:
        /*000c*/ 	.word	0x00000000
        /*0010*/ 	.short	0x0000
        /*0012*/ 	.short	0x0070
        /*0014*/ 	.byte	0x00, 0xf0, 0x01, 0x10


	//----- nvinfo : EIATTR_SPARSE_MMA_MASK
	.align		4
.L_20:
        /*0018*/ 	.byte	0x03, 0x50
        /*001a*/ 	.short	0x0000


	//----- nvinfo : EIATTR_MAXREG_COUNT
	.align		4
        /*001c*/ 	.byte	0x03, 0x1b
        /*001e*/ 	.short	0x00a8


	//----- nvinfo : EIATTR_NUM_BARRIERS
	.align		4
        /*0020*/ 	.byte	0x02, 0x4c
        /*0022*/ 	.byte	0x01
	.zero		1


	//----- nvinfo : EIATTR_ANNOTATIONS
	.align		4
        /*0024*/ 	.byte	0x04, 0x55
        /*0026*/ 	.short	(.L_22 - .L_21)


	//   ....[0]....
.L_21:
        /*0028*/ 	.word	0x00000001
        /*002c*/ 	.byte	0xe0, 0x07, 0x00, 0x00, 0x01, 0x00, 0x00, 0x00, 0xd0, 0x08, 0x00, 0x00, 0x01, 0x00, 0x00, 0x00
        /* <DEDUP_REMOVED lines=198> */
        /*0c9c*/ 	.byte	0xf0, 0x06, 0x01, 0x00


	//----- nvinfo : EIATTR_MERCURY_ISA_VERSION
	.align		4
.L_22:
        /*0ca0*/ 	.byte	0x03, 0x5f
        /*0ca2*/ 	.short	0x0101


	//----- nvinfo : EIATTR_INT_WARP_WIDE_INSTR_OFFSETS
	.align		4
        /*0ca4*/ 	.byte	0x04, 0x31
        /*0ca6*/ 	.short	(.L_24 - .L_23)


	//   ....[0]....
.L_23:
        /*0ca8*/ 	.word	0x00000620


	//   ....[1]....
        /*0cac*/ 	.word	0x00000640


	//   ....[2]....
        /*0cb0*/ 	.word	0x000007b0


	//----- nvinfo : EIATTR_COOP_GROUP_MASK_REGIDS
	.align		4
.L_24:
        /*0cb4*/ 	.byte	0x04, 0x29
        /*0cb6*/ 	.short	(.L_26 - .L_25)


	//   ....[0]....
.L_25:
        /*0cb8*/ 	.word	0xffffffff


	//   ....[1]....
        /*0cbc*/ 	.word	0xffffffff


	//   ....[2]....
        /*0cc0*/ 	.word	0xffffffff


	//   ....[3]....
        /*0cc4*/ 	.word	0xffffffff


	//   ....[4]....
        /*0cc8*/ 	.word	0xffffffff


	//   ....[5]....
        /*0ccc*/ 	.word	0xffffffff


	//----- nvinfo : EIATTR_COOP_GROUP_INSTR_OFFSETS
	.align		4
.L_26:
        /*0cd0*/ 	.byte	0x04, 0x28
        /*0cd2*/ 	.short	(.L_28 - .L_27)


	//   ....[0]....
.L_27:
        /*0cd4*/ 	.word	0x00000070


	//   ....[1]....
        /*0cd8*/ 	.word	0x00000080


	//   ....[2]....
        /*0cdc*/ 	.word	0x000001a0


	//   ....[3]....
        /*0ce0*/ 	.word	0x00000490


	//   ....[4]....
        /*0ce4*/ 	.word	0x00000910


	//   ....[5]....
        /*0ce8*/ 	.word	0x00001690


	//----- nvinfo : EIATTR_REG_RECONFIG
	.align		4
.L_28:
        /*0cec*/ 	.byte	0x01, 0x54
	.zero		2


	//----- nvinfo : EIATTR_MBARRIER_INSTR_OFFSETS
	.align		4
        /*0cf0*/ 	.byte	0x04, 0x39
        /*0cf2*/ 	.short	(.L_30 - .L_29)


	//   ....[0]....
.L_29:
        /*0cf4*/ 	.word	0x00000340
        /*0cf8*/ 	.word	0x000000ff
        /*0cfc*/ 	.word	0x00000000
        /*0d00*/ 	.short	0x0100
        /*0d02*/ 	.byte	0x09
	.zero		1


	//   ....[1]....
        /*0d04*/ 	.word	0x00000350
        /*0d08*/ 	.word	0x000000ff
        /*0d0c*/ 	.word	0x00000048
        /*0d10*/ 	.short	0x0100
        /*0d12*/ 	.byte	0x09
	.zero		1


	//   ....[2]....
        /*0d14*/ 	.word	0x00000360
        /*0d18*/ 	.word	0x000000ff
        /*0d1c*/ 	.word	0x00000008
        /*0d20*/ 	.short	0x0100
        /*0d22*/ 	.byte	0x09
	.zero		1


	//   ....[3]....
        /*0d24*/ 	.word	0x00000370
        /*0d28*/ 	.word	0x000000ff
        /*0d2c*/ 	.word	0x00000050
        /*0d30*/ 	.short	0x0100
        /*0d32*/ 	.byte	0x09
	.zero		1


	//   ....[4]....
        /*0d34*/ 	.word	0x00000380
        /*0d38*/ 	.word	0x000000ff
        /*0d3c*/ 	.word	0x00000010
        /*0d40*/ 	.short	0x0100
        /*0d42*/ 	.byte	0x09
	.zero		1


	//   ....[5]....
        /*0d44*/ 	.word	0x00000390
        /*0d48*/ 	.word	0x000000ff
        /*0d4c*/ 	.word	0x00000058
        /*0d50*/ 	.short	0x0100
        /*0d52*/ 	.byte	0x09
	.zero		1


	//   ....[6]....
        /*0d54*/ 	.word	0x000003a0
        /*0d58*/ 	.word	0x000000ff
        /*0d5c*/ 	.word	0x00000018
        /*0d60*/ 	.short	0x0100
        /*0d62*/ 	.byte	0x09
	.zero		1


	//   ....[7]....
        /*0d64*/ 	.word	0x000003b0
        /*0d68*/ 	.word	0x000000ff
        /*0d6c*/ 	.word	0x00000060
        /*0d70*/ 	.short	0x0100
        /*0d72*/ 	.byte	0x09
	.zero		1


	//   ....[8]....
        /*0d74*/ 	.word	0x000003c0
        /*0d78*/ 	.word	0x000000ff
        /*0d7c*/ 	.word	0x00000020
        /*0d80*/ 	.short	0x0100
        /*0d82*/ 	.byte	0x09
	.zero		1


	//   ....[9]....
        /*0d84*/ 	.word	0x000003d0
        /*0d88*/ 	.word	0x000000ff
        /*0d8c*/ 	.word	0x00000068
        /*0d90*/ 	.short	0x0100
        /*0d92*/ 	.byte	0x09
	.zero		1


	//   ....[10]....
        /*0d94*/ 	.word	0x000003e0
        /*0d98*/ 	.word	0x000000ff
        /*0d9c*/ 	.word	0x00000028
        /*0da0*/ 	.short	0x0100
        /*0da2*/ 	.byte	0x09
	.zero		1


	//   ....[11]....
        /*0da4*/ 	.word	0x000003f0
        /*0da8*/ 	.word	0x000000ff
        /*0dac*/ 	.word	0x00000070
        /*0db0*/ 	.short	0x0100
        /*0db2*/ 	.byte	0x09
	.zero		1


	//   ....[12]....
        /*0db4*/ 	.word	0x00000400
        /*0db8*/ 	.word	0x000000ff
        /*0dbc*/ 	.word	0x00000030
        /*0dc0*/ 	.short	0x0100
        /*0dc2*/ 	.byte	0x09
	.zero		1


	//   ....[13]....
        /*0dc4*/ 	.word	0x00000410
        /*0dc8*/ 	.word	0x000000ff
        /*0dcc*/ 	.word	0x00000078
        /*0dd0*/ 	.short	0x0100
        /*0dd2*/ 	.byte	0x09
	.zero		1


	//   ....[14]....
        /*0dd4*/ 	.word	0x00000420
        /*0dd8*/ 	.word	0x000000ff
        /*0ddc*/ 	.word	0x00000038
        /*0de0*/ 	.short	0x0100
        /*0de2*/ 	.byte	0x09
	.zero		1


	//   ....[15]....
        /*0de4*/ 	.word	0x00000430
        /*0de8*/ 	.word	0x000000ff
        /*0dec*/ 	.word	0x00000080
        /*0df0*/ 	.short	0x0100
        /*0df2*/ 	.byte	0x09
	.zero		1


	//   ....[16]....
        /*0df4*/ 	.word	0x00000440
        /*0df8*/ 	.word	0x000000ff
        /*0dfc*/ 	.word	0x00000040
        /*0e00*/ 	.short	0x0100
        /*0e02*/ 	.byte	0x09
	.zero		1


	//   ....[17]....
        /*0e04*/ 	.word	0x00000450
        /*0e08*/ 	.word	0x000000ff
        /*0e0c*/ 	.word	0x00000088
        /*0e10*/ 	.short	0x0100
        /*0e12*/ 	.byte	0x09
	.zero		1


	//   ....[18]....
        /*0e14*/ 	.word	0x00000840
        /*0e18*/ 	.word	0x000000ff
        /*0e1c*/ 	.word	0x000000a0
        /*0e20*/ 	.short	0x0100
        /*0e22*/ 	.byte	0x06
	.zero		1


	//   ....[19]....
        /*0e24*/ 	.word	0x000008b0
        /*0e28*/ 	.word	0x000000ff
        /*0e2c*/ 	.word	0x000000a8
        /*0e30*/ 	.short	0x0100
        /*0e32*/ 	.byte	0x06
	.zero		1


	//   ....[20]....
        /*0e34*/ 	.word	0x00001ea0
        /*0e38*/ 	.word	0x000000ff
        /*0e3c*/ 	.word	0x00000000
        /*0e40*/ 	.short	0x010a
        /*0e42*/ 	.byte	0x06
	.zero		1


	//   ....[21]....
        /*0e44*/ 	.word	0x00001ee0
        /*0e48*/ 	.word	0x000000ff
        /*0e4c*/ 	.word	0x00000000
        /*0e50*/ 	.short	0x010a
        /*0e52*/ 	.byte	0x06
	.zero		1


	//   ....[22]....
        /*0e54*/ 	.word	0x000030f0
        /*0e58*/ 	.word	0x000000ff
        /*0e5c*/ 	.word	0x00000000
        /*0e60*/ 	.short	0x010a
        /*0e62*/ 	.byte	0x09
	.zero		1


	//   ....[23]....
        /*0e64*/ 	.word	0x00003130
        /*0e68*/ 	.word	0x000000ff
        /*0e6c*/ 	.word	0x00000000
        /*0e70*/ 	.short	0x010a
        /*0e72*/ 	.byte	0x09
	.zero		1


	//   ....[24]....
        /*0e74*/ 	.word	0x000041c0
        /*0e78*/ 	.word	0x000000e5
        /*0e7c*/ 	.word	0x00000000
        /*0e80*/ 	.short	0x0101
        /*0e82*/ 	.byte	0x3f
	.zero		1


	//   ....[25]....
        /*0e84*/ 	.word	0x000053e0
        /*0e88*/ 	.word	0x00000018
        /*0e8c*/ 	.word	0x00000000
        /*0e90*/ 	.short	0x0101
        /*0e92*/ 	.byte	0x3f
	.zero		1


	//   ....[26]....
        /*0e94*/ 	.word	0x0000f620
        /*0e98*/ 	.word	0x0000000d
        /*0e9c*/ 	.word	0x00000048
        /*0ea0*/ 	.short	0x010a
        /*0ea2*/ 	.byte	0x3f
	.zero		1


	//   ....[27]....
        /*0ea4*/ 	.word	0x0000fa00
        /*0ea8*/ 	.word	0x00000004
        /*0eac*/ 	.word	0x000000a8
        /*0eb0*/ 	.short	0x0101
        /*0eb2*/ 	.byte	0x3f
	.zero		1


	//   ....[28]....
        /*0eb4*/ 	.word	0x00010170
        /*0eb8*/ 	.word	0x00000005
        /*0ebc*/ 	.word	0x00000000
        /*0ec0*/ 	.short	0x010a
        /*0ec2*/ 	.byte	0x3f
	.zero		1


	//   ....[29]....
        /*0ec4*/ 	.word	0x000101f0
        /*0ec8*/ 	.word	0x00000007
        /*0ecc*/ 	.word	0x00000000
        /*0ed0*/ 	.short	0x010a
        /*0ed2*/ 	.byte	0x3f
	.zero		1


	//   ....[30]....
        /*0ed4*/ 	.word	0x00010280
        /*0ed8*/ 	.word	0x00000006
        /*0edc*/ 	.word	0x00000000
        /*0ee0*/ 	.short	0x010a
        /*0ee2*/ 	.byte	0x3f
	.zero		1


	//   ....[31]....
        /*0ee4*/ 	.word	0x00010310
        /*0ee8*/ 	.word	0x00000007
        /*0eec*/ 	.word	0x00000000
        /*0ef0*/ 	.short	0x010a
        /*0ef2*/ 	.byte	0x3f
	.zero		1


	//   ....[32]....
        /*0ef4*/ 	.word	0x000103a0
        /*0ef8*/ 	.word	0x00000006
        /*0efc*/ 	.word	0x00000000
        /*0f00*/ 	.short	0x010a
        /*0f02*/ 	.byte	0x3f
	.zero		1


	//   ....[33]....
        /*0f04*/ 	.word	0x00010430
        /*0f08*/ 	.word	0x00000007
        /*0f0c*/ 	.word	0x00000000
        /*0f10*/ 	.short	0x010a
        /*0f12*/ 	.byte	0x3f
	.zero		1


	//   ....[34]....
        /*0f14*/ 	.word	0x000104c0
        /*0f18*/ 	.word	0x00000006
        /*0f1c*/ 	.word	0x00000000
        /*0f20*/ 	.short	0x010a
        /*0f22*/ 	.byte	0x3f
	.zero		1


	//   ....[35]....
        /*0f24*/ 	.word	0x00010550
        /*0f28*/ 	.word	0x00000007
        /*0f2c*/ 	.word	0x00000000
        /*0f30*/ 	.short	0x010a
        /*0f32*/ 	.byte	0x3f
	.zero		1


	//   ....[36]....
        /*0f34*/ 	.word	0x000105e0
        /*0f38*/ 	.word	0x00000003
        /*0f3c*/ 	.word	0x00000000
        /*0f40*/ 	.short	0x010a
        /*0f42*/ 	.byte	0x3f
	.zero		1


	//   ....[37]....
        /*0f44*/ 	.word	0x00010650
        /*0f48*/ 	.word	0x00000003
        /*0f4c*/ 	.word	0x00000000
        /*0f50*/ 	.short	0x010a
        /*0f52*/ 	.byte	0x3f
	.zero		1


	//   ....[38]....
        /*0f54*/ 	.word	0x000106c0
        /*0f58*/ 	.word	0x00000000
        /*0f5c*/ 	.word	0x00000000
        /*0f60*/ 	.short	0x010a
        /*0f62*/ 	.byte	0x3f
	.zero		1


	//   ....[39]....
        /*0f64*/ 	.word	0x000107a0
        /*0f68*/ 	.word	0x0000000d
        /*0f6c*/ 	.word	0x00000048
        /*0f70*/ 	.short	0x010a
        /*0f72*/ 	.byte	0x3f
	.zero		1


	//   ....[40]....
        /*0f74*/ 	.word	0x00010870
        /*0f78*/ 	.word	0x00000005
        /*0f7c*/ 	.word	0x00000000
        /*0f80*/ 	.short	0x010a
        /*0f82*/ 	.byte	0x3f
	.zero		1


	//   ....[41]....
        /*0f84*/ 	.word	0x000108c0
        /*0f88*/ 	.word	0x00000007
        /*0f8c*/ 	.word	0x00000000
        /*0f90*/ 	.short	0x010a
        /*0f92*/ 	.byte	0x3f
	.zero		1


	//   ....[42]....
        /*0f94*/ 	.word	0x00010910
        /*0f98*/ 	.word	0x00000006
        /*0f9c*/ 	.word	0x00000000
        /*0fa0*/ 	.short	0x010a
        /*0fa2*/ 	.byte	0x3f
	.zero		1


	//   ....[43]....
        /*0fa4*/ 	.word	0x00010960
        /*0fa8*/ 	.word	0x00000007
        /*0fac*/ 	.word	0x00000000
        /*0fb0*/ 	.short	0x010a
        /*0fb2*/ 	.byte	0x3f
	.zero		1


	//   ....[44]....
        /*0fb4*/ 	.word	0x000109b0
        /*0fb8*/ 	.word	0x00000006
        /*0fbc*/ 	.word	0x00000000
        /*0fc0*/ 	.short	0x010a
        /*0fc2*/ 	.byte	0x3f
	.zero		1


	//   ....[45]....
        /*0fc4*/ 	.word	0x00010a00
        /*0fc8*/ 	.word	0x00000007
        /*0fcc*/ 	.word	0x00000000
        /*0fd0*/ 	.short	0x010a
        /*0fd2*/ 	.byte	0x3f
	.zero		1


	//   ....[46]....
        /*0fd4*/ 	.word	0x00010a50
        /*0fd8*/ 	.word	0x00000006
        /*0fdc*/ 	.word	0x00000000
        /*0fe0*/ 	.short	0x010a
        /*0fe2*/ 	.byte	0x3f
	.zero		1


	//   ....[47]....
        /*0fe4*/ 	.word	0x00010aa0
        /*0fe8*/ 	.word	0x00000007
        /*0fec*/ 	.word	0x00000000
        /*0ff0*/ 	.short	0x010a
        /*0ff2*/ 	.byte	0x3f
	.zero		1


	//----- nvinfo : EIATTR_NUM_MBARRIERS
	.align		4
.L_30:
        /*0ff4*/ 	.byte	0x03, 0x38
        /*0ff6*/ 	.short	0x0014


	//----- nvinfo : EIATTR_EXIT_INSTR_OFFSETS
	.align		4
        /*0ff8*/ 	.byte	0x04, 0x1c
        /*0ffa*/ 	.short	(.L_32 - .L_31)


	//   ....[0]....
.L_31:
        /*0ffc*/ 	.word	0x00000aa0


	//   ....[1]....
        /*1000*/ 	.word	0x00001330


	//   ....[2]....
        /*1004*/ 	.word	0x0000ed00


	//   ....[3]....
        /*1008*/ 	.word	0x0000f290


	//   ....[4]....
        /*100c*/ 	.word	0x00010630


	//----- nvinfo : EIATTR_MAX_THREADS
	.align		4
.L_32:
        /*1010*/ 	.byte	0x04, 0x05
        /*1012*/ 	.short	(.L_34 - .L_33)
.L_33:
        /*1014*/ 	.word	0x00000180
        /*1018*/ 	.word	0x00000001
        /*101c*/ 	.word	0x00000001


	//----- nvinfo : EIATTR_CRS_STACK_SIZE
	.align		4
.L_34:
        /*1020*/ 	.byte	0x04, 0x1e
        /*1022*/ 	.short	(.L_36 - .L_35)
.L_35:
        /*1024*/ 	.word	0x00000000


	//----- nvinfo : EIATTR_CBANK_PARAM_SIZE
	.align		4
.L_36:
        /*1028*/ 	.byte	0x03, 0x19
        /*102a*/ 	.short	0x0470


	//----- nvinfo : EIATTR_PARAM_CBANK
	.align		4
        /*102c*/ 	.byte	0x04, 0x0a
        /*102e*/ 	.short	(.L_38 - .L_37)
	.align		4
.L_37:
        /*1030*/ 	.word	index@(.nv.constant0._ZN7cutlass13device_kernelINS_4gemm6kernel13GemmUniversalIN4cute5tupleIJiiiiEEENS1_10collective13CollectiveMmaINS1_37MainloopSm90TmaGmmaWarpSpecializedFP8ILi9ENS5_IJNS4_1CILi2EEENSA_ILi1EEESC_EEENS1_35KernelTmaWarpSpecializedCooperativeEEENS5_IJNSA_ILi128EEENSA_ILi256EEENSA_ILi64EEEEEENS_12float_e4m3_tENS5_IJlSC_lEEESK_SL_NS4_8TiledMMAINS4_8MMA_AtomIJNS4_4SM904GMMA31MMA_64x256x32_F32E4M3E4M3_SS_TNILNSP_7ScaleInE1ELSR_1EEEEEENS4_6LayoutISD_NS5_IJSC_NSA_ILi0EEESV_EEEEENS5_IJNS4_10UnderscoreESY_SY_EEEEENS4_13SM90_TMA_LOADENS4_14ComposedLayoutINS4_7SwizzleILi2ELi4ELi3EEENS4_18smem_ptr_flag_bitsILi8EEENSU_INS5_IJNSA_ILi8EEESI_EEENS5_IJSI_SC_EEEEEEEvNS4_8identityENS4_23SM90_TMA_LOAD_MULTICASTES1B_vS1C_EENS_8epilogue10collective6detail29Sm90TmaWarpSpecializedAdapterINS1G_15DefaultEpilogueISK_SL_SL_NS1F_6thread17LinearCombinationISK_Li1EffLNS1K_9ScaleType4KindE0ELNS_15FloatRoundStyleE2ESK_EENS1_15EpilogueDefaultEEEEEvvEEEEvNT_6ParamsE)
        /*1034*/ 	.short	0x0210
        /*1036*/ 	.short	0x0470


	//----- nvinfo : EIATTR_SW_WAR
	.align		4
.L_38:
        /*1038*/ 	.byte	0x04, 0x36
        /*103a*/ 	.short	(.L_40 - .L_39)
.L_39:
        /*103c*/ 	.word	0x00000008
.L_40:


//--------------------- .nv.callgraph             --------------------------
	.section	.nv.callgraph,"",@"SHT_CUDA_CALLGRAPH"
	.align	4
	.sectionentsize	8
	.align		4
        /*0000*/ 	.word	0x00000000
	.align		4
        /*0004*/ 	.word	0xffffffff
	.align		4
        /*0008*/ 	.word	0x00000000
	.align		4
        /*000c*/ 	.word	0xfffffffe
	.align		4
        /*0010*/ 	.word	0x00000000
	.align		4
        /*0014*/ 	.word	0xfffffffd
	.align		4
        /*0018*/ 	.word	0x00000000
	.align		4
        /*001c*/ 	.word	0xfffffffc


//--------------------- .nv.constant4             --------------------------
	.section	.nv.constant4,"a",@progbits
	.align	8
	.align		8
.nv.constant4:
        /*0000*/ 	.dword	_ZN40_INTERNAL_26d52f72_4_k_cu_37531e00_180984cuda3std3__45__cpo5beginE
	.align		8
        /*0008*/ 	.dword	_ZN40_INTERNAL_26d52f72_4_k_cu_37531e00_180984cuda3std3__45__cpo3endE
	.align		8
        /*0010*/ 	.dword	_ZN40_INTERNAL_26d52f72_4_k_cu_37531e00_180984cuda3std3__45__cpo6cbeginE
	.align		8
        /*0018*/ 	.dword	_ZN40_INTERNAL_26d52f72_4_k_cu_37531e00_180984cuda3std3__45__cpo4cendE
	.align		8
        /*0020*/ 	.dword	_ZN40_INTERNAL_26d52f72_4_k_cu_37531e00_180984cuda3std3__442_GLOBAL__N__26d52f72_4_k_cu_37531e00_180986ignoreE
	.align		8
        /*0028*/ 	.dword	_ZN40_INTERNAL_26d52f72_4_k_cu_37531e00_180984cuda3std3__419piecewise_constructE
	.align		8
        /*0030*/ 	.dword	_ZN40_INTERNAL_26d52f72_4_k_cu_37531e00_180984cuda3std3__48in_placeE
	.align		8
        /*0038*/ 	.dword	_ZN40_INTERNAL_26d52f72_4_k_cu_37531e00_180984cuda3std6ranges3__45__cpo4swapE
	.align		8
        /*0040*/ 	.dword	_ZN40_INTERNAL_26d52f72_4_k_cu_37531e00_180984cuda3std6ranges3__45__cpo9iter_moveE
	.align		8
        /*0048*/ 	.dword	_ZN40_INTERNAL_26d52f72_4_k_cu_37531e00_180984cute7productE
	.align		8
        /*0050*/ 	.dword	_ZN40_INTERNAL_26d52f72_4_k_cu_37531e00_180984cute1_E


//--------------------- .text._ZN7cutlass13device_kernelINS_4gemm6kernel13GemmUniversalIN4cute5tupleIJiiiiEEENS1_10collective13CollectiveMmaINS1_37MainloopSm90TmaGmmaWarpSpecializedFP8ILi9ENS5_IJNS4_1CILi2EEENSA_ILi1EEESC_EEENS1_35KernelTmaWarpSpecializedCooperativeEEENS5_IJNSA_ILi128EEENSA_ILi256EEENSA_ILi64EEEEEENS_12float_e4m3_tENS5_IJlSC_lEEESK_SL_NS4_8TiledMMAINS4_8MMA_AtomIJNS4_4SM904GMMA31MMA_64x256x32_F32E4M3E4M3_SS_TNILNSP_7ScaleInE1ELSR_1EEEEEENS4_6LayoutISD_NS5_IJSC_NSA_ILi0EEESV_EEEEENS5_IJNS4_10UnderscoreESY_SY_EEEEENS4_13SM90_TMA_LOADENS4_14ComposedLayoutINS4_7SwizzleILi2ELi4ELi3EEENS4_18smem_ptr_flag_bitsILi8EEENSU_INS5_IJNSA_ILi8EEESI_EEENS5_IJSI_SC_EEEEEEEvNS4_8identityENS4_23SM90_TMA_LOAD_MULTICASTES1B_vS1C_EENS_8epilogue10collective6detail29Sm90TmaWarpSpecializedAdapterINS1G_15DefaultEpilogueISK_SL_SL_NS1F_6thread17LinearCombinationISK_Li1EffLNS1K_9ScaleType4KindE0ELNS_15FloatRoundStyleE2ESK_EENS1_15EpilogueDefaultEEEEEvvEEEEvNT_6ParamsE --------------------------
	.section	.text._ZN7cutlass13device_kernelINS_4gemm6kernel13GemmUniversalIN4cute5tupleIJiiiiEEENS1_10collective13CollectiveMmaINS1_37MainloopSm90TmaGmmaWarpSpecializedFP8ILi9ENS5_IJNS4_1CILi2EEENSA_ILi1EEESC_EEENS1_35KernelTmaWarpSpecializedCooperativeEEENS5_IJNSA_ILi128EEENSA_ILi256EEENSA_ILi64EEEEEENS_12float_e4m3_tENS5_IJlSC_lEEESK_SL_NS4_8TiledMMAINS4_8MMA_AtomIJNS4_4SM904GMMA31MMA_64x256x32_F32E4M3E4M3_SS_TNILNSP_7ScaleInE1ELSR_1EEEEEENS4_6LayoutISD_NS5_IJSC_NSA_ILi0EEESV_EEEEENS5_IJNS4_10UnderscoreESY_SY_EEEEENS4_13SM90_TMA_LOADENS4_14ComposedLayoutINS4_7SwizzleILi2ELi4ELi3EEENS4_18smem_ptr_flag_bitsILi8EEENSU_INS5_IJNSA_ILi8EEESI_EEENS5_IJSI_SC_EEEEEEEvNS4_8identityENS4_23SM90_TMA_LOAD_MULTICASTES1B_vS1C_EENS_8epilogue10collective6detail29Sm90TmaWarpSpecializedAdapterINS1G_15DefaultEpilogueISK_SL_SL_NS1F_6thread17LinearCombinationISK_Li1EffLNS1K_9ScaleType4KindE0ELNS_15FloatRoundStyleE2ESK_EENS1_15EpilogueDefaultEEEEEvvEEEEvNT_6ParamsE,"ax",@progbits
	.align	128
.text._ZN7cutlass13device_kernelINS_4gemm6kernel13GemmUniversalIN4cute5tupleIJiiiiEEENS1_10collective13CollectiveMmaINS1_37MainloopSm90TmaGmmaWarpSpecializedFP8ILi9ENS5_IJNS4_1CILi2EEENSA_ILi1EEESC_EEENS1_35KernelTmaWarpSpecializedCooperativeEEENS5_IJNSA_ILi128EEENSA_ILi256EEENSA_ILi64EEEEEENS_12float_e4m3_tENS5_IJlSC_lEEESK_SL_NS4_8TiledMMAINS4_8MMA_AtomIJNS4_4SM904GMMA31MMA_64x256x32_F32E4M3E4M3_SS_TNILNSP_7ScaleInE1ELSR_1EEEEEENS4_6LayoutISD_NS5_IJSC_NSA_ILi0EEESV_EEEEENS5_IJNS4_10UnderscoreESY_SY_EEEEENS4_13SM90_TMA_LOADENS4_14ComposedLayoutINS4_7SwizzleILi2ELi4ELi3EEENS4_18smem_ptr_flag_bitsILi8EEENSU_INS5_IJNSA_ILi8EEESI_EEENS5_IJSI_SC_EEEEEEEvNS4_8identityENS4_23SM90_TMA_LOAD_MULTICASTES1B_vS1C_EENS_8epilogue10collective6detail29Sm90TmaWarpSpecializedAdapterINS1G_15DefaultEpilogueISK_SL_SL_NS1F_6thread17LinearCombinationISK_Li1EffLNS1K_9ScaleType4KindE0ELNS_15FloatRoundStyleE2ESK_EENS1_15EpilogueDefaultEEEEEvvEEEEvNT_6ParamsE:
        .type           _ZN7cutlass13device_kernelINS_4gemm6kernel13GemmUniversalIN4cute5tupleIJiiiiEEENS1_10collective13CollectiveMmaINS1_37MainloopSm90TmaGmmaWarpSpecializedFP8ILi9ENS5_IJNS4_1CILi2EEENSA_ILi1EEESC_EEENS1_35KernelTmaWarpSpecializedCooperativeEEENS5_IJNSA_ILi128EEENSA_ILi256EEENSA_ILi64EEEEEENS_12float_e4m3_tENS5_IJlSC_lEEESK_SL_NS4_8TiledMMAINS4_8MMA_AtomIJNS4_4SM904GMMA31MMA_64x256x32_F32E4M3E4M3_SS_TNILNSP_7ScaleInE1ELSR_1EEEEEENS4_6LayoutISD_NS5_IJSC_NSA_ILi0EEESV_EEEEENS5_IJNS4_10UnderscoreESY_SY_EEEEENS4_13SM90_TMA_LOADENS4_14ComposedLayoutINS4_7SwizzleILi2ELi4ELi3EEENS4_18smem_ptr_flag_bitsILi8EEENSU_INS5_IJNSA_ILi8EEESI_EEENS5_IJSI_SC_EEEEEEEvNS4_8identityENS4_23SM90_TMA_LOAD_MULTICASTES1B_vS1C_EENS_8epilogue10collective6detail29Sm90TmaWarpSpecializedAdapterINS1G_15DefaultEpilogueISK_SL_SL_NS1F_6thread17LinearCombinationISK_Li1EffLNS1K_9ScaleType4KindE0ELNS_15FloatRoundStyleE2ESK_EENS1_15EpilogueDefaultEEEEEvvEEEEvNT_6ParamsE,@function
        .size           _ZN7cutlass13device_kernelINS_4gemm6kernel13GemmUniversalIN4cute5tupleIJiiiiEEENS1_10collective13CollectiveMmaINS1_37MainloopSm90TmaGmmaWarpSpecializedFP8ILi9ENS5_IJNS4_1CILi2EEENSA_ILi1EEESC_EEENS1_35KernelTmaWarpSpecializedCooperativeEEENS5_IJNSA_ILi128EEENSA_ILi256EEENSA_ILi64EEEEEENS_12float_e4m3_tENS5_IJlSC_lEEESK_SL_NS4_8TiledMMAINS4_8MMA_AtomIJNS4_4SM904GMMA31MMA_64x256x32_F32E4M3E4M3_SS_TNILNSP_7ScaleInE1ELSR_1EEEEEENS4_6LayoutISD_NS5_IJSC_NSA_ILi0EEESV_EEEEENS5_IJNS4_10UnderscoreESY_SY_EEEEENS4_13SM90_TMA_LOADENS4_14ComposedLayoutINS4_7SwizzleILi2ELi4ELi3EEENS4_18smem_ptr_flag_bitsILi8EEENSU_INS5_IJNSA_ILi8EEESI_EEENS5_IJSI_SC_EEEEEEEvNS4_8identityENS4_23SM90_TMA_LOAD_MULTICASTES1B_vS1C_EENS_8epilogue10collective6detail29Sm90TmaWarpSpecializedAdapterINS1G_15DefaultEpilogueISK_SL_SL_NS1F_6thread17LinearCombinationISK_Li1EffLNS1K_9ScaleType4KindE0ELNS_15FloatRoundStyleE2ESK_EENS1_15EpilogueDefaultEEEEEvvEEEEvNT_6ParamsE,(.L_x_345 - _ZN7cutlass13device_kernelINS_4gemm6kernel13GemmUniversalIN4cute5tupleIJiiiiEEENS1_10collective13CollectiveMmaINS1_37MainloopSm90TmaGmmaWarpSpecializedFP8ILi9ENS5_IJNS4_1CILi2EEENSA_ILi1EEESC_EEENS1_35KernelTmaWarpSpecializedCooperativeEEENS5_IJNSA_ILi128EEENSA_ILi256EEENSA_ILi64EEEEEENS_12float_e4m3_tENS5_IJlSC_lEEESK_SL_NS4_8TiledMMAINS4_8MMA_AtomIJNS4_4SM904GMMA31MMA_64x256x32_F32E4M3E4M3_SS_TNILNSP_7ScaleInE1ELSR_1EEEEEENS4_6LayoutISD_NS5_IJSC_NSA_ILi0EEESV_EEEEENS5_IJNS4_10UnderscoreESY_SY_EEEEENS4_13SM90_TMA_LOADENS4_14ComposedLayoutINS4_7SwizzleILi2ELi4ELi3EEENS4_18smem_ptr_flag_bitsILi8EEENSU_INS5_IJNSA_ILi8EEESI_EEENS5_IJSI_SC_EEEEEEEvNS4_8identityENS4_23SM90_TMA_LOAD_MULTICASTES1B_vS1C_EENS_8epilogue10collective6detail29Sm90TmaWarpSpecializedAdapterINS1G_15DefaultEpilogueISK_SL_SL_NS1F_6thread17LinearCombinationISK_Li1EffLNS1K_9ScaleType4KindE0ELNS_15FloatRoundStyleE2ESK_EENS1_15EpilogueDefaultEEEEEvvEEEEvNT_6ParamsE)
        .other          _ZN7cutlass13device_kernelINS_4gemm6kernel13GemmUniversalIN4cute5tupleIJiiiiEEENS1_10collective13CollectiveMmaINS1_37MainloopSm90TmaGmmaWarpSpecializedFP8ILi9ENS5_IJNS4_1CILi2EEENSA_ILi1EEESC_EEENS1_35KernelTmaWarpSpecializedCooperativeEEENS5_IJNSA_ILi128EEENSA_ILi256EEENSA_ILi64EEEEEENS_12float_e4m3_tENS5_IJlSC_lEEESK_SL_NS4_8TiledMMAINS4_8MMA_AtomIJNS4_4SM904GMMA31MMA_64x256x32_F32E4M3E4M3_SS_TNILNSP_7ScaleInE1ELSR_1EEEEEENS4_6LayoutISD_NS5_IJSC_NSA_ILi0EEESV_EEEEENS5_IJNS4_10UnderscoreESY_SY_EEEEENS4_13SM90_TMA_LOADENS4_14ComposedLayoutINS4_7SwizzleILi2ELi4ELi3EEENS4_18smem_ptr_flag_bitsILi8EEENSU_INS5_IJNSA_ILi8EEESI_EEENS5_IJSI_SC_EEEEEEEvNS4_8identityENS4_23SM90_TMA_LOAD_MULTICASTES1B_vS1C_EENS_8epilogue10collective6detail29Sm90TmaWarpSpecializedAdapterINS1G_15DefaultEpilogueISK_SL_SL_NS1F_6thread17LinearCombinationISK_Li1EffLNS1K_9ScaleType4KindE0ELNS_15FloatRoundStyleE2ESK_EENS1_15EpilogueDefaultEEEEEvvEEEEvNT_6ParamsE,@"STO_CUDA_ENTRY STV_DEFAULT"
_ZN7cutlass13device_kernelINS_4gemm6kernel13GemmUniversalIN4cute5tupleIJiiiiEEENS1_10collective13CollectiveMmaINS1_37MainloopSm90TmaGmmaWarpSpecializedFP8ILi9ENS5_IJNS4_1CILi2EEENSA_ILi1EEESC_EEENS1_35KernelTmaWarpSpecializedCooperativeEEENS5_IJNSA_ILi128EEENSA_ILi256EEENSA_ILi64EEEEEENS_12float_e4m3_tENS5_IJlSC_lEEESK_SL_NS4_8TiledMMAINS4_8MMA_AtomIJNS4_4SM904GMMA31MMA_64x256x32_F32E4M3E4M3_SS_TNILNSP_7ScaleInE1ELSR_1EEEEEENS4_6LayoutISD_NS5_IJSC_NSA_ILi0EEESV_EEEEENS5_IJNS4_10UnderscoreESY_SY_EEEEENS4_13SM90_TMA_LOADENS4_14ComposedLayoutINS4_7SwizzleILi2ELi4ELi3EEENS4_18smem_ptr_flag_bitsILi8EEENSU_INS5_IJNSA_ILi8EEESI_EEENS5_IJSI_SC_EEEEEEEvNS4_8identityENS4_23SM90_TMA_LOAD_MULTICASTES1B_vS1C_EENS_8epilogue10collective6detail29Sm90TmaWarpSpecializedAdapterINS1G_15DefaultEpilogueISK_SL_SL_NS1F_6thread17LinearCombinationISK_Li1EffLNS1K_9ScaleType4KindE0ELNS_15FloatRoundStyleE2ESK_EENS1_15EpilogueDefaultEEEEEvvEEEEvNT_6ParamsE:
[----:B------:R-:W0:Y:S02]  /*0000*/  LDC R1, c[0x0][0x28] ;  /* 0x00000a00ff017b82 */ /* 0x000e240000000800 */
[----:B0-----:R-:W-:Y:S01]  /*0010*/  VIADD R1, R1, 0xfffffef8 ;  /* 0xfffffef801017836 */ /* 0x001fe20000000000 */
[----:B------:R-:W0:Y:S01]  /*0020*/  S2R R4, SR_TID.X ;  /* 0x0000000000047919 */ /* 0x000e220000002100 */
[----:B------:R-:W-:Y:S01]  /*0030*/  ELECT P0, URZ, PT ;  /* 0x00000000003f782f */ /* 0x000fe20003800000 */
[----:B------:R-:W-:Y:S01]  /*0040*/  BSSY B0, `(.L_x_0) ;  /* 0x0000015000007945 */ /* 0x000fe20003800000 */
[--C-:B0-----:R-:W-:Y:S02]  /*0050*/  SHF.R.U32.HI R0, RZ, 0x5, R4.reuse ;  /* 0x00000005ff007819 */ /* 0x101fe40000011604 */
[----:B------:R-:W-:-:S03]  /*0060*/  SHF.R.U32.HI R2, RZ, 0x7, R4 ;  /* 0x00000007ff027819 */ /* 0x000fc60000011604 */
[----:B------:R-:W0:Y:S04]  /*0070*/  SHFL.IDX PT, R3, R0, RZ, 0x1f ;  /* 0x00001fff00037589 */ /* 0x000e2800000e0000 */
[----:B------:R-:W1:Y:S01]  /*0080*/  SHFL.IDX PT, R2, R2, RZ, 0x1f ;  /* 0x00001fff02027589 */ /* 0x000e6200000e0000 */
[----:B0-----:R-:W-:Y:S02]  /*0090*/  R2UR UR4, R3 ;  /* 0x00000000030472ca */ /* 0x001fe400000e0000 */
[----:B-1----:R-:W-:-:S11]  /*00a0*/  R2UR UR6, R2 ;  /* 0x00000000020672ca */ /* 0x002fd600000e0000 */
[----:B------:R-:W-:Y:S02]  /*00b0*/  USHF.R.S32.HI UR5, URZ, 0x1f, UR4 ;  /* 0x0000001f3f057899 */ /* 0x000fe40008011404 */
[----:B------:R-:W-:Y:S02]  /*00c0*/  ISETP.NE.OR P0, PT, RZ, UR4, !P0 ;  /* 0x00000004ff007c0c */ /* 0x000fe4000c705670 */
[----:B------:R-:W-:-:S04]  /*00d0*/  ULEA.HI UR5, UR5, UR4, URZ, 0x2 ;  /* 0x0000000405057291 */ /* 0x000fc8000f8f103f */
[----:B------:R-:W-:-:S04]  /*00e0*/  ULOP3.LUT UR5, UR5, 0xfffffffc, URZ, 0xc0, !UPT ;  /* 0xfffffffc05057892 */ /* 0x000fc8000f8ec03f */
[----:B------:R-:W-:-:S03]  /*00f0*/  UIADD3 UR8, UR4, -UR5, URZ ;  /* 0x8000000504087290 */ /* 0x000fc6000fffe03f */
[----:B------:R-:W-:Y:S09]  /*0100*/  @P0 BRA `(.L_x_1) ;  /* 0x0000000000200947 */ /* 0x000ff20003800000 */
[----:B------:R-:W-:Y:S02]  /*0110*/  ULDC.64 UR4, c[0x0][0x198] ;  /* 0x0000660000047ab9 */ /* 0x000fe40000000a00 */
[----:B------:R-:W-:Y:S02]  /*0120*/  UIADD3 UR10, UP0, UR4, 0xf0, URZ ;  /* 0x000000f0040a7890 */ /* 0x000fe4000ff1e03f */
[----:B------:R-:W-:Y:S02]  /*0130*/  UIADD3 UR4, UP1, UR4, 0x1f0, URZ ;  /* 0x000001f004047890 */ /* 0x000fe4000ff3e03f */
[----:B------:R-:W-:Y:S02]  /*0140*/  UIADD3.X UR11, URZ, UR5, URZ, UP0, !UPT ;  /* 0x000000053f0b7290 */ /* 0x000fe400087fe43f */
[----:B------:R-:W-:-:S07]  /*0150*/  UIADD3.X UR5, URZ, UR5, URZ, UP1, !UPT ;  /* 0x000000053f057290 */ /* 0x000fce0008ffe43f */
[----:B------:R0:W-:Y:S02]  /*0160*/  UTMACCTL.PF [UR10] ;  /* 0x000000000a0079b9 */ /* 0x0001e40008040000 */
[----:B------:R0:W-:Y:S02]  /*0170*/  UTMACCTL.PF [UR4] ;  /* 0x00000000040079b9 */ /* 0x0001e40008040000 */
[----:B0-----:R-:W-:Y:S01]  /*0180*/  NOP ;  /* 0x0000000000007918 */ /* 0x001fe20000000000 */
.L_x_1:
[----:B------:R-:W-:Y:S05]  /*0190*/  BSYNC B0 ;  /* 0x0000000000007941 */ /* 0x000fea0003800000 */
.L_x_0:
[----:B------:R-:W0:Y:S01]  /*01a0*/  SHFL.IDX PT, R3, R0, RZ, 0x1f ;  /* 0x00001fff00037589 */ /* 0x000e2200000e0000 */
[----:B------:R-:W-:Y:S01]  /*01b0*/  UISETP.NE.AND UP0, UPT, UR8, 0x3, UPT ;  /* 0x000000030800788c */ /* 0x000fe2000bf05270 */
[----:B------:R-:W-:Y:S01]  /*01c0*/  ISETP.NE.AND P1, PT, RZ, UR6, PT ;  /* 0x00000006ff007c0c */ /* 0x000fe2000bf25270 */
[----:B------:R-:W-:Y:S02]  /*01d0*/  UIADD3 UR10, UR6, -0x1, URZ ;  /* 0xffffffff060a7890 */ /* 0x000fe4000fffe03f */
[----:B------:R-:W-:Y:S02]  /*01e0*/  UISETP.EQ.OR UP0, UPT, UR8, URZ, !UP0 ;  /* 0x0000003f0800728c */ /* 0x000fe4000c702670 */
[----:B------:R-:W-:Y:S02]  /*01f0*/  UISETP.GE.U32.AND UP1, UPT, UR10, 0x2, UPT ;  /* 0x000000020a00788c */ /* 0x000fe4000bf26070 */
[----:B------:R-:W-:-:S04]  /*0200*/  UISETP.EQ.AND UP0, UPT, UR6, URZ, UP0 ;  /* 0x0000003f0600728c */ /* 0x000fc80008702270 */
[----:B------:R-:W-:-:S04]  /*0210*/  USEL UR13, URZ, 0x1, !UP0 ;  /* 0x000000013f0d7887 */ /* 0x000fc8000c000000 */
[----:B------:R-:W-:Y:S01]  /*0220*/  USEL UR13, UR13, 0x2, UP1 ;  /* 0x000000020d0d7887 */ /* 0x000fe20008800000 */
[----:B0-----:R-:W-:-:S13]  /*0230*/  ISETP.NE.AND P0, PT, R3, RZ, PT ;  /* 0x000000ff0300720c */ /* 0x001fda0003f05270 */
[----:B------:R-:W-:Y:S05]  /*0240*/  @P0 BRA `(.L_x_2) ;  /* 0x00000000008c0947 */ /* 0x000fea0003800000 */
[----:B------:R-:W-:Y:S01]  /*0250*/  ELECT P0, URZ, PT ;  /* 0x00000000003f782f */ /* 0x000fe20003800000 */
[----:B------:R-:W-:-:S12]  /*0260*/  BSSY B0, `(.L_x_2) ;  /* 0x0000021000007945 */ /* 0x000fd80003800000 */
[----:B------:R-:W-:Y:S05]  /*0270*/  @!P0 BRA `(.L_x_3) ;  /* 0x00000000007c8947 */ /* 0x000fea0003800000 */
[----:B------:R-:W0:Y:S01]  /*0280*/  S2UR UR9, SR_CgaCtaId ;  /* 0x00000000000979c3 */ /* 0x000e220000008800 */
[----:B------:R-:W-:Y:S01]  /*0290*/  UMOV UR4, 0x400 ;  /* 0x0000040000047882 */ /* 0x000fe20000000000 */
[----:B------:R-:W-:Y:S01]  /*02a0*/  UMOV UR5, 0x1 ;  /* 0x0000000100057882 */ /* 0x000fe20000000000 */
[----:B------:R-:W-:Y:S02]  /*02b0*/  UMOV UR6, 0x4 ;  /* 0x0000000400067882 */ /* 0x000fe40000000000 */
[----:B------:R-:W-:-:S04]  /*02c0*/  UIADD3 UR6, -UR6, 0x100000, URZ ;  /* 0x0010000006067890 */ /* 0x000fc8000fffe13f */
[----:B------:R-:W-:Y:S02]  /*02d0*/  USHF.L.U32 UR7, UR6, 0xb, URZ ;  /* 0x0000000b06077899 */ /* 0x000fe4000800063f */
[----:B------:R-:W-:Y:S02]  /*02e0*/  USHF.L.U32 UR6, UR6, 0x1, URZ ;  /* 0x0000000106067899 */ /* 0x000fe4000800063f */
[----:B0-----:R-:W-:Y:S02]  /*02f0*/  ULEA UR9, UR9, UR4, 0x18 ;  /* 0x0000000409097291 */ /* 0x001fe4000f8ec03f */
[----:B------:R-:W-:-:S04]  /*0300*/  UIADD3 UR4, -UR5, 0x100000, URZ ;  /* 0x0010000005047890 */ /* 0x000fc8000fffe13f */
[----:B------:R-:W-:Y:S02]  /*0310*/  USHF.L.U32 UR5, UR4, 0xb, URZ ;  /* 0x0000000b04057899 */ /* 0x000fe4000800063f */
[----:B------:R-:W-:Y:S01]  /*0320*/  USHF.L.U32 UR4, UR4, 0x1, URZ ;  /* 0x0000000104047899 */ /* 0x000fe2000800063f */
[----:B------:R-:W0:Y:S11]  /*0330*/  FENCE.VIEW.ASYNC.S ;  /* 0x00000000000073c6 */ /* 0x000e360000000000 */
[----:B0-----:R0:W1:Y:S01]  /*0340*/  SYNCS.EXCH.64 URZ, [UR9], UR4 ;  /* 0x00000004093f75b2 */ /* 0x0010620008000100 */
[----:B------:R0:W2:Y:S01]  /*0350*/  SYNCS.EXCH.64 URZ, [UR9+0x48], UR6 ;  /* 0x00004806093f75b2 */ /* 0x0000a20008000100 */
[----:B------:R0:W3:Y:S01]  /*0360*/  SYNCS.EXCH.64 URZ, [UR9+0x8], UR4 ;  /* 0x00000804093f75b2 */ /* 0x0000e20008000100 */
[----:B------:R0:W4:Y:S01]  /*0370*/  SYNCS.EXCH.64 URZ, [UR9+0x50], UR6 ;  /* 0x00005006093f75b2 */ /* 0x0001220008000100 */
[----:B------:R0:W0:Y:S01]  /*0380*/  SYNCS.EXCH.64 URZ, [UR9+0x10], UR4 ;  /* 0x00001004093f75b2 */ /* 0x0000220008000100 */
        /* <DEDUP_REMOVED lines=13> */
[----:B------:R-:W-:Y:S01]  /*0460*/  NOP ;  /* 0x0000000000007918 */ /* 0x000fe20000000000 */
.L_x_3:
[----:B0-----:R-:W-:Y:S05]  /*0470*/  BSYNC B0 ;  /* 0x0000000000007941 */ /* 0x001fea0003800000 */
.L_x_2:
[----:B------:R-:W-:Y:S01]  /*0480*/  SHF.R.S32.HI R2, RZ, 0x1f, R4 ;  /* 0x0000001fff027819 */ /* 0x000fe20000011404 */
[----:B------:R-:W0:Y:S01]  /*0490*/  SHFL.IDX PT, R0, R0, RZ, 0x1f ;  /* 0x00001fff00007589 */ /* 0x000e2200000e0000 */
[----:B------:R-:W5:Y:S01]  /*04a0*/  S2UR UR9, SR_CTAID.X ;  /* 0x00000000000979c3 */ /* 0x000f620000002500 */
[----:B------:R-:W-:Y:S02]  /*04b0*/  ELECT P0, URZ, PT ;  /* 0x00000000003f782f */ /* 0x000fe40003800000 */
[----:B------:R-:W-:Y:S01]  /*04c0*/  LEA.HI R2, R2, R4, RZ, 0x7 ;  /* 0x0000000402027211 */ /* 0x000fe200078f38ff */
[----:B------:R-:W-:Y:S01]  /*04d0*/  ULDC UR4, c[0x0][0x150] ;  /* 0x0000540000047ab9 */ /* 0x000fe20000000800 */
[----:B------:R-:W-:Y:S01]  /*04e0*/  SHF.R.S32.HI R6, RZ, 0x1f, R3 ;  /* 0x0000001fff067819 */ /* 0x000fe20000011403 */
[----:B------:R-:W-:Y:S01]  /*04f0*/  NOP ;  /* 0x0000000000007918 */ /* 0x000fe20000000000 */
[----:B------:R-:W-:Y:S01]  /*0500*/  LOP3.LUT R2, R2, 0xffffff80, RZ, 0xc0, !PT ;  /* 0xffffff8002027812 */ /* 0x000fe200078ec0ff */
[----:B------:R-:W-:Y:S01]  /*0510*/  NOP ;  /* 0x0000000000007918 */ /* 0x000fe20000000000 */
[----:B------:R-:W-:Y:S01]  /*0520*/  LEA.HI R6, R6, R3, RZ, 0x2 ;  /* 0x0000000306067211 */ /* 0x000fe200078f10ff */
[----:B------:R-:W1:Y:S02]  /*0530*/  LDC R8, c[0x0][0x144] ;  /* 0x00005100ff087b82 */ /* 0x000e640000000800 */
[----:B------:R-:W-:Y:S01]  /*0540*/  IMAD.IADD R4, R4, 0x1, -R2 ;  /* 0x0000000104047824 */ /* 0x000fe200078e0a02 */
[----:B------:R-:W-:Y:S01]  /*0550*/  LOP3.LUT R6, R6, 0x3ffffffc, RZ, 0xc0, !PT ;  /* 0x3ffffffc06067812 */ /* 0x000fe200078ec0ff */
[----:B------:R-:W2:Y:S03]  /*0560*/  S2R R2, SR_CTAID.Y ;  /* 0x0000000000027919 */ /* 0x000ea60000002600 */
[----:B------:R-:W-:Y:S01]  /*0570*/  SHF.R.S32.HI R5, RZ, 0x1f, R4 ;  /* 0x0000001fff057819 */ /* 0x000fe20000011404 */
[----:B------:R-:W-:Y:S01]  /*0580*/  IMAD.IADD R6, R3, 0x1, -R6 ;  /* 0x0000000103067824 */ /* 0x000fe200078e0a06 */
[----:B------:R-:W3:Y:S02]  /*0590*/  LDC R11, c[0x0][0x148] ;  /* 0x00005200ff0b7b82 */ /* 0x000ee40000000800 */
[----:B------:R-:W-:-:S02]  /*05a0*/  LEA.HI R5, R5, R4, RZ, 0x3 ;  /* 0x0000000405057211 */ /* 0x000fc400078f18ff */
[----:B0-----:R-:W-:Y:S02]  /*05b0*/  ISETP.NE.OR P0, PT, R0, RZ, !P0 ;  /* 0x000000ff0000720c */ /* 0x001fe40004705670 */
[--C-:B------:R-:W-:Y:S02]  /*05c0*/  SHF.R.S32.HI R0, RZ, 0x3, R5.reuse ;  /* 0x00000003ff007819 */ /* 0x100fe40000011405 */
[----:B------:R-:W-:Y:S02]  /*05d0*/  SHF.R.S32.HI R5, RZ, 0x1f, R5 ;  /* 0x0000001fff057819 */ /* 0x000fe40000011405 */
[----:B-----5:R-:W-:Y:S02]  /*05e0*/  I2FP.F32.U32 R7, UR9 ;  /* 0x0000000900077c45 */ /* 0x020fe40008201000 */
[----:B------:R-:W-:-:S03]  /*05f0*/  LEA.HI R5, R5, R0, RZ, 0x2 ;  /* 0x0000000005057211 */ /* 0x000fc600078f10ff */
[----:B------:R-:W-:Y:S01]  /*0600*/  FMUL R7, R7, UR4 ;  /* 0x0000000407077c20 */ /* 0x000fe20008400000 */
[----:B------:R-:W-:Y:S01]  /*0610*/  LOP3.LUT R5, R5, 0xfffffffc, RZ, 0xc0, !PT ;  /* 0xfffffffc05057812 */ /* 0x000fe200078ec0ff */
[----:B------:R-:W-:Y:S01]  /*0620*/  VOTEU.ALL UP0, P0 ;  /* 0x00000000003f7886 */ /* 0x000fe20000000000 */
[----:B------:R-:W-:Y:S01]  /*0630*/  ULDC UR4, c[0x0][0x154] ;  /* 0x0000550000047ab9 */ /* 0x000fe20000000800 */
[----:B------:R-:W-:Y:S02]  /*0640*/  VOTEU.ALL UP1, P0 ;  /* 0x00000000003f7886 */ /* 0x000fe40000020000 */
[----:B------:R-:W0:Y:S01]  /*0650*/  F2I.U32.TRUNC.NTZ R7, R7 ;  /* 0x0000000700077305 */ /* 0x000e22000020f000 */
[----:B------:R-:W-:Y:S01]  /*0660*/  IMAD.IADD R5, R0, 0x1, -R5 ;  /* 0x0000000100057824 */ /* 0x000fe200078e0a05 */
[----:B------:R-:W5:Y:S01]  /*0670*/  @!UP0 S2UR UR7, SR_CgaCtaId ;  /* 0x00000000000789c3 */ /* 0x000f620000008800 */
[----:B------:R-:W-:Y:S02]  /*0680*/  @!UP0 UMOV UR6, 0x400 ;  /* 0x0000040000068882 */ /* 0x000fe40000000000 */
[----:B------:R-:W-:Y:S01]  /*0690*/  IMAD R5, R6, 0x4, R5 ;  /* 0x0000000406057824 */ /* 0x000fe200078e0205 */
[----:B--2---:R-:W-:-:S04]  /*06a0*/  I2FP.F32.U32 R9, R2 ;  /* 0x0000000200097245 */ /* 0x004fc80000201000 */
[----:B------:R-:W-:Y:S01]  /*06b0*/  LEA.HI R0, R5, R5, RZ, 0x1 ;  /* 0x0000000505007211 */ /* 0x000fe200078f08ff */
[----:B------:R-:W-:Y:S01]  /*06c0*/  FMUL R9, R9, UR4 ;  /* 0x0000000409097c20 */ /* 0x000fe20008400000 */
[----:B------:R-:W-:Y:S02]  /*06d0*/  UMOV UR4, 0x20 ;  /* 0x0000002000047882 */ /* 0x000fe40000000000 */
[----:B------:R-:W-:Y:S01]  /*06e0*/  LOP3.LUT R6, R0, 0xfffffffe, RZ, 0xc0, !PT ;  /* 0xfffffffe00067812 */ /* 0x000fe200078ec0ff */
[----:B0-----:R-:W-:Y:S01]  /*06f0*/  IMAD.MOV R13, RZ, RZ, -R7 ;  /* 0x000000ffff0d7224 */ /* 0x001fe200078e0a07 */
[----:B------:R-:W-:-:S04]  /*0700*/  @!UP0 UIADD3 UR4, -UR4, 0x100000, URZ ;  /* 0x0010000004048890 */ /* 0x000fc8000fffe13f */
[----:B------:R-:W-:Y:S02]  /*0710*/  @!UP0 USHF.L.U32 UR5, UR4, 0xb, URZ ;  /* 0x0000000b04058899 */ /* 0x000fe4000800063f */
[----:B------:R-:W-:Y:S01]  /*0720*/  @!UP0 USHF.L.U32 UR4, UR4, 0x1, URZ ;  /* 0x0000000104048899 */ /* 0x000fe2000800063f */
[----:B------:R-:W0:Y:S01]  /*0730*/  F2I.U32.TRUNC.NTZ R9, R9 ;  /* 0x0000000900097305 */ /* 0x000e22000020f000 */
[----:B-1----:R-:W-:Y:S02]  /*0740*/  IMAD R0, R8, R13, UR9 ;  /* 0x0000000908007e24 */ /* 0x002fe4000f8e020d */
[C---:B------:R-:W-:Y:S02]  /*0750*/  IMAD.IADD R7, R5.reuse, 0x1, -R6 ;  /* 0x0000000105077824 */ /* 0x040fe400078e0a06 */
[----:B------:R-:W-:-:S03]  /*0760*/  IMAD.SHL.U32 R6, R5, 0x4, RZ ;  /* 0x0000000405067824 */ /* 0x000fc600078e00ff */
[----:B------:R-:W-:Y:S01]  /*0770*/  ISETP.NE.AND P2, PT, R7, R0, PT ;  /* 0x000000000700720c */ /* 0x000fe20003f45270 */
[----:B-----5:R-:W-:Y:S01]  /*0780*/  @!UP0 ULEA UR6, UR7, UR6, 0x18 ;  /* 0x0000000607068291 */ /* 0x020fe2000f8ec03f */
[----:B------:R-:W-:Y:S01]  /*0790*/  LOP3.LUT R10, R5, 0xc, R6, 0x78, !PT ;  /* 0x0000000c050a7812 */ /* 0x000fe200078e7806 */
[----:B------:R-:W1:Y:S01]  /*07a0*/  LDC R7, c[0x0][0x140] ;  /* 0x00005000ff077b82 */ /* 0x000e620000000800 */
[----:B------:R-:W-:Y:S01]  /*07b0*/  VOTEU.ALL UP0, P0 ;  /* 0x00000000003f7886 */ /* 0x000fe20000000000 */
[----:B------:R-:W-:Y:S01]  /*07c0*/  LOP3.LUT P0, RZ, R4, 0x7, RZ, 0xc0, !PT ;  /* 0x0000000704ff7812 */ /* 0x000fe2000780c0ff */
[----:B0-----:R-:W-:Y:S01]  /*07d0*/  IMAD.MOV R12, RZ, RZ, -R9 ;  /* 0x000000ffff0c7224 */ /* 0x001fe200078e0a09 */
[----:B------:R0:W-:Y:S01]  /*07e0*/  STL [R1+0x7c], R10 ;  /* 0x00007c0a01007387 */ /* 0x0001e20000100800 */
[----:B------:R-:W-:Y:S01]  /*07f0*/  IMAD.MOV.U32 R4, RZ, RZ, 0x1 ;  /* 0x00000001ff047424 */ /* 0x000fe200078e00ff */
[----:B------:R-:W-:Y:S01]  /*0800*/  ISETP.LT.U32.AND P0, PT, R10, 0x2, !P0 ;  /* 0x000000020a00780c */ /* 0x000fe20004701070 */
[----:B---3--:R-:W-:-:S03]  /*0810*/  IMAD R6, R11, R12, R2 ;  /* 0x0000000c0b067224 */ /* 0x008fc600078e0202 */
[----:B------:R-:W-:Y:S01]  /*0820*/  @P2 LEA.HI R5, R10, R10, RZ, 0x1 ;  /* 0x0000000a0a052211 */ /* 0x000fe200078f08ff */
[----:B------:R-:W2:Y:S02]  /*0830*/  FENCE.VIEW.ASYNC.S ;  /* 0x00000000000073c6 */ /* 0x000ea40000000000 */
[----:B--2---:R0:W2:Y:S01]  /*0840*/  @!UP0 SYNCS.EXCH.64 URZ, [UR6+0xa0], UR4 ;  /* 0x0000a004063f85b2 */ /* 0x0040a20008000100 */
[----:B------:R-:W-:-:S04]  /*0850*/  @P2 SHF.R.S32.HI R5, RZ, 0x1, R5 ;  /* 0x00000001ff052819 */ /* 0x000fc80000011405 */
[----:B------:R-:W-:Y:S02]  /*0860*/  @P2 ISETP.NE.AND P3, PT, R5, R6, PT ;  /* 0x000000060500220c */ /* 0x000fe40003f65270 */
[----:B------:R-:W-:Y:S02]  /*0870*/  SEL R5, RZ, 0x1, !P0 ;  /* 0x00000001ff057807 */ /* 0x000fe40004000000 */
[----:B------:R-:W-:Y:S02]  /*0880*/  @P2 SEL R4, RZ, 0x1, P3 ;  /* 0x00000001ff042807 */ /* 0x000fe40001800000 */
[----:B-1----:R-:W-:Y:S02]  /*0890*/  ISETP.EQ.U32.AND P4, PT, R7, 0x1, PT ;  /* 0x000000010700780c */ /* 0x002fe40003f82070 */
[----:B------:R-:W-:Y:S01]  /*08a0*/  LOP3.LUT R4, R4, R5, RZ, 0xc0, !PT ;  /* 0x0000000504047212 */ /* 0x000fe200078ec0ff */
[----:B------:R0:W1:Y:S01]  /*08b0*/  @!UP1 SYNCS.EXCH.64 URZ, [UR6+0xa8], UR4 ;  /* 0x0000a804063f95b2 */ /* 0x0000620008000100 */
[----:B------:R-:W-:-:S03]  /*08c0*/  NOP ;  /* 0x0000000000007918 */ /* 0x000fc60000000000 */
[----:B------:R0:W-:Y:S06]  /*08d0*/  STL [R1+0x78], R4 ;  /* 0x0000780401007387 */ /* 0x0001ec0000100800 */
[----:B--2---:R-:W-:Y:S05]  /*08e0*/  @!P4 BRA `(.L_x_4) ;  /* 0x000000000008c947 */ /* 0x004fea0003800000 */
[----:B-1--4-:R-:W-:Y:S01]  /*08f0*/  UCGABAR_ARV ;  /* 0x00000000000079c7 */ /* 0x012fe20008000000 */
[----:B------:R-:W-:Y:S05]  /*0900*/  BRA `(.L_x_5) ;  /* 0x0000000000047947 */ /* 0x000fea0003800000 */
.L_x_4:
[----:B-1--4-:R-:W-:Y:S01]  /*0910*/  NOP ;  /* 0x0000000000007918 */ /* 0x012fe20000000000 */
.L_x_5:
[----:B------:R-:W1:Y:S01]  /*0920*/  LDC R3, c[0x0][0x65c] ;  /* 0x00019700ff037b82 */ /* 0x000e620000000800 */
[----:B0-----:R-:W-:Y:S02]  /*0930*/  IMAD.U32 R4, RZ, RZ, UR9 ;  /* 0x00000009ff047e24 */ /* 0x001fe4000f8e00ff */
[----:B------:R-:W-:Y:S01]  /*0940*/  IMAD.MOV.U32 R5, RZ, RZ, RZ ;  /* 0x000000ffff057224 */ /* 0x000fe200078e00ff */
[----:B-1----:R-:W-:-:S13]  /*0950*/  ISETP.NE.AND P2, PT, R3, 0x1, PT ;  /* 0x000000010300780c */ /* 0x002fda0003f45270 */
[----:B------:R-:W0:Y:S01]  /*0960*/  @P2 LDC R7, c[0x0][0x10] ;  /* 0x00000400ff072b82 */ /* 0x000e220000000800 */
[----:B------:R-:W-:Y:S02]  /*0970*/  @P2 IMAD.MOV.U32 R3, RZ, RZ, RZ ;  /* 0x000000ffff032224 */ /* 0x000fe400078e00ff */
[----:B------:R-:W-:-:S05]  /*0980*/  @P2 IMAD.MOV.U32 R13, RZ, RZ, RZ ;  /* 0x000000ffff0d2224 */ /* 0x000fca00078e00ff */
[----:B------:R-:W1:Y:S01]  /*0990*/  @!P2 LDC R9, c[0x0][0xc] ;  /* 0x00000300ff09ab82 */ /* 0x000e620000000800 */
[----:B0-----:R-:W-:-:S04]  /*09a0*/  @P2 IMAD.WIDE.U32 R6, R7, UR9, R2 ;  /* 0x0000000907062c25 */ /* 0x001fc8000f8e0002 */
[----:B------:R-:W-:Y:S02]  /*09b0*/  @P2 IMAD.MOV.U32 R19, RZ, RZ, R6 ;  /* 0x000000ffff132224 */ /* 0x000fe400078e0006 */
[----:B------:R-:W-:Y:S02]  /*09c0*/  @P2 IMAD.IADD R23, R7, 0x1, R13 ;  /* 0x0000000107172824 */ /* 0x000fe400078e020d */
[----:B-1----:R-:W-:-:S04]  /*09d0*/  @!P2 IMAD.WIDE.U32 R4, R2, R9, R4 ;  /* 0x000000090204a225 */ /* 0x002fc800078e0004 */
[----:B------:R-:W-:Y:S02]  /*09e0*/  @!P2 IMAD.MOV.U32 R19, RZ, RZ, R4 ;  /* 0x000000ffff13a224 */ /* 0x000fe400078e0004 */
[----:B------:R-:W-:-:S03]  /*09f0*/  @!P2 IMAD.MOV.U32 R23, RZ, RZ, R5 ;  /* 0x000000ffff17a224 */ /* 0x000fc600078e0005 */
[----:B------:R0:W-:Y:S04]  /*0a00*/  STL [R1+0x84], R19 ;  /* 0x0000841301007387 */ /* 0x0001e80000100800 */
[----:B------:R0:W-:Y:S01]  /*0a10*/  STL [R1+0x80], R23 ;  /* 0x0000801701007387 */ /* 0x0001e20000100800 */
[----:B------:R-:W-:Y:S05]  /*0a20*/  @!P4 BRA `(.L_x_6) ;  /* 0x00000000000cc947 */ /* 0x000fea0003800000 */
[----:B------:R-:W-:Y:S01]  /*0a30*/  UCGABAR_WAIT ;  /* 0x0000000000007dc7 */ /* 0x000fe20008000000 */
[----:B------:R-:W-:Y:S01]  /*0a40*/  CCTL.IVALL ;  /* 0x00000000ff00798f */ /* 0x000fe20002000000 */
[----:B------:R-:W-:Y:S05]  /*0a50*/  BRA `(.L_x_7) ;  /* 0x0000000000047947 */ /* 0x000fea0003800000 */
.L_x_6:
[----:B------:R-:W-:Y:S06]  /*0a60*/  BAR.SYNC.DEFER_BLOCKING 0x0 ;  /* 0x0000000000007b1d */ /* 0x000fec0000010000 */
.L_x_7:
[----:B------:R-:W-:Y:S05]  /*0a70*/  @!P1 BRA `(.L_x_8) ;  /* 0x000000e000a49947 */ /* 0x000fea0003800000 */
[----:B------:R-:W-:-:S06]  /*0a80*/  UISETP.GT.U32.AND UP0, UPT, UR10, 0x1, UPT ;  /* 0x000000010a00788c */ /* 0x000fcc000bf04070 */
[----:B------:R-:W-:-:S13]  /*0a90*/  PLOP3.LUT P0, PT, PT, PT, UP0, 0x80, 0x0 ;  /* 0x000000000000781c */ /* 0x000fda0003f0f008 */
[----:B------:R-:W-:Y:S05]  /*0aa0*/  @P0 EXIT ;  /* 0x000000000000094d */ /* 0x000fea0003800000 */
[----:B------:R-:W-:Y:S01]  /*0ab0*/  IMAD.MOV.U32 R6, RZ, RZ, -0x1 ;  /* 0xffffffffff067424 */ /* 0x000fe200078e00ff */
[----:B------:R-:W-:Y:S01]  /*0ac0*/  ULDC.64 UR4, c[0x0][0x650] ;  /* 0x0001940000047ab9 */ /* 0x000fe20000000a00 */
[----:B------:R-:W-:Y:S01]  /*0ad0*/  IMAD.MOV.U32 R5, RZ, RZ, -0x1 ;  /* 0xffffffffff057424 */ /* 0x000fe200078e00ff */
[----:B------:R-:W-:Y:S01]  /*0ae0*/  ISETP.GE.U32.AND P0, PT, R19, UR4, PT ;  /* 0x0000000413007c0c */ /* 0x000fe2000bf06070 */
[----:B------:R-:W-:Y:S01]  /*0af0*/  UMOV UR22, 0xffffffff ;  /* 0xffffffff00167882 */ /* 0x000fe20000000000 */
[----:B------:R1:W-:Y:S01]  /*0b00*/  STL [R1+0x8c], R6 ;  /* 0x00008c0601007387 */ /* 0x0003e20000100800 */
[----:B------:R-:W-:Y:S02]  /*0b10*/  PRMT R4, RZ, 0x7610, R4 ;  /* 0x00007610ff047816 */ /* 0x000fe40000000004 */
[----:B------:R-:W-:Y:S01]  /*0b20*/  ISETP.GE.U32.AND.EX P0, PT, R23, UR5, PT, P0 ;  /* 0x0000000517007c0c */ /* 0x000fe2000bf06100 */
[----:B------:R1:W-:-:S12]  /*0b30*/  STL [R1+0x88], R5 ;  /* 0x0000880501007387 */ /* 0x0003d80000100800 */
[----:B-1----:R-:W-:Y:S05]  /*0b40*/  @P0 BRA `(.L_x_9) ;  /* 0x0000000400380947 */ /* 0x002fea0003800000 */
[----:B------:R-:W1:Y:S01]  /*0b50*/  LDC.64 R14, c[0x0][0x628] ;  /* 0x00018a00ff0e7b82 */ /* 0x000e620000000a00 */
[----:B------:R-:W-:Y:S02]  /*0b60*/  IMAD.MOV.U32 R4, RZ, RZ, R19 ;  /* 0x000000ffff047224 */ /* 0x000fe400078e0013 */
[----:B------:R-:W-:-:S05]  /*0b70*/  IMAD.MOV.U32 R5, RZ, RZ, R23 ;  /* 0x000000ffff057224 */ /* 0x000fca00078e0017 */
[----:B------:R-:W2:Y:S08]  /*0b80*/  LDC R10, c[0x0][0x630] ;  /* 0x00018c00ff0a7b82 */ /* 0x000eb00000000800 */
[----:B------:R-:W3:Y:S01]  /*0b90*/  LDC.64 R16, c[0x0][0x620] ;  /* 0x00018800ff107b82 */ /* 0x000ee20000000a00 */
[----:B-1----:R-:W-:-:S04]  /*0ba0*/  ISETP.NE.U32.AND P0, PT, R14, RZ, PT ;  /* 0x000000ff0e00720c */ /* 0x002fc80003f05070 */
[----:B------:R-:W-:-:S13]  /*0bb0*/  ISETP.NE.AND.EX P0, PT, R15, RZ, PT, P0 ;  /* 0x000000ff0f00720c */ /* 0x000fda0003f05300 */
[----:B--23--:R-:W-:Y:S05]  /*0bc0*/  @!P0 BRA `(.L_x_10) ;  /* 0x0000000000288947 */ /* 0x00cfea0003800000 */
[----:B------:R-:W1:Y:S02]  /*0bd0*/  LDC R9, c[0x0][0x634] ;  /* 0x00018d00ff097b82 */ /* 0x000e640000000800 */
[----:B-1----:R-:W-:-:S05]  /*0be0*/  IADD3 R9, P0, R19, R9, RZ ;  /* 0x0000000913097210 */ /* 0x002fca0007f1e0ff */
[----:B------:R-:W-:-:S04]  /*0bf0*/  IMAD.X R13, RZ, RZ, R23, P0 ;  /* 0x000000ffff0d7224 */ /* 0x000fc800000e0617 */
[----:B------:R-:W-:-:S04]  /*0c00*/  IMAD.WIDE.U32 R4, R13, R14, RZ ;  /* 0x0000000e0d047225 */ /* 0x000fc800078e00ff */
[----:B------:R-:W-:-:S04]  /*0c10*/  IMAD.WIDE.U32 R6, P0, R9, R15, R4 ;  /* 0x0000000f09067225 */ /* 0x000fc80007800004 */
[----:B------:R-:W-:-:S04]  /*0c20*/  IMAD.WIDE.U32 R4, R9, R14, RZ ;  /* 0x0000000e09047225 */ /* 0x000fc800078e00ff */
[----:B------:R-:W-:Y:S01]  /*0c30*/  IMAD.X R9, RZ, RZ, RZ, P0 ;  /* 0x000000ffff097224 */ /* 0x000fe200000e06ff */
[----:B------:R-:W-:Y:S01]  /*0c40*/  IADD3 RZ, P0, R5, R6, RZ ;  /* 0x0000000605ff7210 */ /* 0x000fe20007f1e0ff */
[----:B------:R-:W-:-:S04]  /*0c50*/  IMAD.MOV.U32 R8, RZ, RZ, R7 ;  /* 0x000000ffff087224 */ /* 0x000fc800078e0007 */
[----:B------:R-:W-:-:S08]  /*0c60*/  IMAD.WIDE.U32.X R4, R13, R15, R8, P0 ;  /* 0x0000000f0d047225 */ /* 0x000fd000000e0408 */
.L_x_10:
[----:B------:R-:W1:Y:S01]  /*0c70*/  LDC.64 R20, c[0x0][0x640] ;  /* 0x00019000ff147b82 */ /* 0x000e620000000a00 */
[-C--:B------:R-:W-:Y:S01]  /*0c80*/  SHF.R.U64 R22, R4, R10.reuse, R5 ;  /* 0x0000000a04167219 */ /* 0x080fe20000001205 */
[----:B------:R-:W-:Y:S01]  /*0c90*/  IMAD.MOV.U32 R4, RZ, RZ, R19 ;  /* 0x000000ffff047224 */ /* 0x000fe200078e0013 */
[----:B------:R-:W-:Y:S01]  /*0ca0*/  SHF.R.U32.HI R3, RZ, R10, R5 ;  /* 0x0000000aff037219 */ /* 0x000fe20000011605 */
[----:B------:R-:W-:Y:S01]  /*0cb0*/  IMAD.MOV.U32 R5, RZ, RZ, R23 ;  /* 0x000000ffff057224 */ /* 0x000fe200078e0017 */
[----:B------:R-:W-:Y:S01]  /*0cc0*/  IADD3 R7, P0, RZ, -R22, RZ ;  /* 0x80000016ff077210 */ /* 0x000fe20007f1e0ff */
[----:B0-----:R-:W-:Y:S02]  /*0cd0*/  IMAD R23, R11, R12, R2 ;  /* 0x0000000c0b177224 */ /* 0x001fe400078e0202 */
[----:B------:R-:W0:Y:S01]  /*0ce0*/  LDC R8, c[0x0][0x618] ;  /* 0x00018600ff087b82 */ /* 0x000e220000000800 */
[----:B------:R-:W-:Y:S02]  /*0cf0*/  IMAD.MOV.U32 R11, RZ, RZ, 0x1 ;  /* 0x00000001ff0b7424 */ /* 0x000fe400078e00ff */
[----:B------:R-:W-:-:S02]  /*0d00*/  IMAD.X R3, RZ, RZ, ~R3, P0 ;  /* 0x000000ffff037224 */ /* 0x000fc400000e0e03 */
[----:B------:R-:W-:-:S03]  /*0d10*/  IMAD.WIDE.U32 R4, R7, R16, R4 ;  /* 0x0000001007047225 */ /* 0x000fc600078e0004 */
[----:B------:R-:W2:Y:S01]  /*0d20*/  LDC R14, c[0x0][0x608] ;  /* 0x00018200ff0e7b82 */ /* 0x000ea20000000800 */
[----:B------:R-:W-:-:S04]  /*0d30*/  IMAD R6, R3, R16, RZ ;  /* 0x0000001003067224 */ /* 0x000fc800078e02ff */
[----:B------:R-:W-:-:S03]  /*0d40*/  IMAD R3, R7, R17, R6 ;  /* 0x0000001107037224 */ /* 0x000fc600078e0206 */
[----:B------:R-:W3:Y:S01]  /*0d50*/  LDC R18, c[0x0][0x658] ;  /* 0x00019600ff127b82 */ /* 0x000ee20000000800 */
[----:B------:R-:W-:Y:S01]  /*0d60*/  IMAD.IADD R3, R5, 0x1, R3 ;  /* 0x0000000105037824 */ /* 0x000fe200078e0203 */
[----:B-1----:R-:W-:Y:S01]  /*0d70*/  ISETP.NE.U32.AND P0, PT, R20, RZ, PT ;  /* 0x000000ff1400720c */ /* 0x002fe20003f05070 */
[----:B------:R-:W-:-:S03]  /*0d80*/  IMAD.MOV.U32 R5, RZ, RZ, -0x1 ;  /* 0xffffffffff057424 */ /* 0x000fc600078e00ff */
[----:B------:R-:W-:Y:S02]  /*0d90*/  ISETP.NE.AND.EX P0, PT, R21, RZ, PT, P0 ;  /* 0x000000ff1500720c */ /* 0x000fe40003f05300 */
[----:B------:R-:W1:Y:S01]  /*0da0*/  LDC R13, c[0x0][0x600] ;  /* 0x00018000ff0d7b82 */ /* 0x000e620000000800 */
[-CC-:B0-----:R-:W-:Y:S02]  /*0db0*/  SHF.R.U64 R10, R4, R8.reuse, R3.reuse ;  /* 0x00000008040a7219 */ /* 0x181fe40000001203 */
[----:B------:R-:W-:-:S05]  /*0dc0*/  SHF.R.U32.HI R3, RZ, R8, R3 ;  /* 0x00000008ff037219 */ /* 0x000fca0000011603 */
[----:B------:R-:W0:Y:S01]  /*0dd0*/  LDC R15, c[0x0][0x648] ;  /* 0x00019200ff0f7b82 */ /* 0x000e220000000800 */
[-CC-:B--2---:R-:W-:Y:S02]  /*0de0*/  SHF.R.U64 R19, R10, R14.reuse, R3.reuse ;  /* 0x0000000e0a137219 */ /* 0x184fe40000001203 */
[----:B------:R-:W-:-:S05]  /*0df0*/  SHF.R.U32.HI R3, RZ, R14, R3 ;  /* 0x0000000eff037219 */ /* 0x000fca0000011603 */
[----:B------:R-:W2:Y:S01]  /*0e00*/  LDC R17, c[0x0][0x638] ;  /* 0x00018e00ff117b82 */ /* 0x000ea20000000800 */
[-C--:B---3--:R-:W-:Y:S02]  /*0e10*/  SHF.L.U32 R2, R5, R18.reuse, RZ ;  /* 0x0000001205027219 */ /* 0x088fe400000006ff */
[--C-:B------:R-:W-:Y:S02]  /*0e20*/  SHF.R.U64 R12, R19, R18, R3.reuse ;  /* 0x00000012130c7219 */ /* 0x100fe40000001203 */
[----:B------:R-:W-:Y:S02]  /*0e30*/  LOP3.LUT R8, RZ, R2, RZ, 0x33, !PT ;  /* 0x00000002ff087212 */ /* 0x000fe400078e33ff */
[----:B------:R-:W-:Y:S01]  /*0e40*/  SHF.R.U32.HI R3, RZ, R18, R3 ;  /* 0x00000012ff037219 */ /* 0x000fe20000011603 */
[----:B------:R-:W3:Y:S01]  /*0e50*/  LDC R16, c[0x0][0x610] ;  /* 0x00018400ff107b82 */ /* 0x000ee20000000800 */
[----:B------:R-:W-:Y:S01]  /*0e60*/  IMAD.MOV.U32 R2, RZ, RZ, R12 ;  /* 0x000000ffff027224 */ /* 0x000fe200078e000c */
[----:B------:R-:W-:Y:S06]  /*0e70*/  @!P0 BRA `(.L_x_11) ;  /* 0x0000000000288947 */ /* 0x000fec0003800000 */
[----:B------:R-:W4:Y:S02]  /*0e80*/  LDC R7, c[0x0][0x64c] ;  /* 0x00019300ff077b82 */ /* 0x000f240000000800 */
[----:B----4-:R-:W-:-:S05]  /*0e90*/  IADD3 R7, P0, R12, R7, RZ ;  /* 0x000000070c077210 */ /* 0x010fca0007f1e0ff */
        /* <DEDUP_REMOVED lines=8> */
.L_x_11:
[----:B0-----:R-:W-:Y:S01]  /*0f20*/  SHF.R.U64 R4, R2, R15, R3 ;  /* 0x0000000f02047219 */ /* 0x001fe20000001203 */
[----:B-1----:R-:W-:Y:S01]  /*0f30*/  VIADD R5, R13, 0xffffffff ;  /* 0xffffffff0d057836 */ /* 0x002fe20000000000 */
[----:B------:R-:W-:Y:S02]  /*0f40*/  SHF.L.U32 R2, R11, R18, RZ ;  /* 0x000000120b027219 */ /* 0x000fe400000006ff */
[----:B------:R-:W-:Y:S01]  /*0f50*/  LOP3.LUT R3, R19, R8, RZ, 0xc0, !PT ;  /* 0x0000000813037212 */ /* 0x000fe200078ec0ff */
[----:B------:R-:W-:Y:S01]  /*0f60*/  IMAD.MOV R6, RZ, RZ, -R4 ;  /* 0x000000ffff067224 */ /* 0x000fe200078e0a04 */
[----:B------:R-:W-:Y:S02]  /*0f70*/  SEL R0, R0, R23, !P2 ;  /* 0x0000001700007207 */ /* 0x000fe40005000000 */
[----:B------:R-:W-:Y:S01]  /*0f80*/  LOP3.LUT R5, R10, R5, RZ, 0xc0, !PT ;  /* 0x000000050a057212 */ /* 0x000fe200078ec0ff */
[----:B------:R-:W-:Y:S01]  /*0f90*/  IMAD R3, R2, R4, R3 ;  /* 0x0000000402037224 */ /* 0x000fe200078e0203 */
[----:B------:R-:W-:Y:S01]  /*0fa0*/  R2UR UR22, R22 ;  /* 0x00000000161672ca */ /* 0x000fe200000e0000 */
[----:B--2---:R-:W-:-:S02]  /*0fb0*/  IMAD R2, R6, R17, R12 ;  /* 0x0000001106027224 */ /* 0x004fc400078e020c */
[----:B---3--:R-:W-:Y:S02]  /*0fc0*/  IMAD R0, R3, R16, R0 ;  /* 0x0000001003007224 */ /* 0x008fe400078e0200 */
[----:B------:R-:W-:Y:S02]  /*0fd0*/  IMAD R3, R2, R13, R5 ;  /* 0x0000000d02037224 */ /* 0x000fe400078e0205 */
[----:B------:R-:W-:-:S03]  /*0fe0*/  IMAD.MOV.U32 R4, RZ, RZ, 0x1 ;  /* 0x00000001ff047424 */ /* 0x000fc600078e00ff */
[----:B------:R-:W-:Y:S02]  /*0ff0*/  SEL R2, R3, R0, !P2 ;  /* 0x0000000003027207 */ /* 0x000fe40005000000 */
[----:B------:R-:W-:-:S03]  /*1000*/  SEL R0, R0, R3, !P2 ;  /* 0x0000000300007207 */ /* 0x000fc60005000000 */
[----:B------:R1:W-:Y:S04]  /*1010*/  STL [R1+0x88], R2 ;  /* 0x0000880201007387 */ /* 0x0003e80000100800 */
[----:B------:R1:W-:Y:S02]  /*1020*/  STL [R1+0x8c], R0 ;  /* 0x00008c0001007387 */ /* 0x0003e40000100800 */
.L_x_9:
[----:B------:R-:W-:-:S08]  /*1030*/  NOP ;  /* 0x0000000000007918 */ /* 0x000fd00000000000 */
[----:B------:R-:W2:Y:S02]  /*1040*/  USETMAXREG.TRY_ALLOC.CTAPOOL UP0, 0xe8 ;  /* 0x000000e8000079c8 */ /* 0x000ea40008000600 */
[----:B--2---:R-:W-:-:S13]  /*1050*/  PLOP3.LUT P0, PT, PT, PT, UP0, 0x80, 0x0 ;  /* 0x000000000000781c */ /* 0x004fda0003f0f008 */
[----:B------:R-:W-:Y:S05]  /*1060*/  @!P0 BRA `(.L_x_9) ;  /* 0xfffffffc00f08947 */ /* 0x000fea000383ffff */
[----:B------:R-:W-:Y:S01]  /*1070*/  ULDC.64 UR4, c[0x0][0x598] ;  /* 0x0001660000047ab9 */ /* 0x000fe20000000a00 */
[----:B------:R-:W-:Y:S01]  /*1080*/  ULDC.64 UR16, c[0x0][0x208] ;  /* 0x0000820000107ab9 */ /* 0x000fe20000000a00 */
[----:B------:R-:W-:-:S04]  /*1090*/  ISETP.NE.U32.AND P0, PT, RZ, UR4, PT ;  /* 0x00000004ff007c0c */ /* 0x000fc8000bf05070 */
[----:B------:R-:W-:-:S13]  /*10a0*/  ISETP.NE.AND.EX P0, PT, RZ, UR5, PT, P0 ;  /* 0x00000005ff007c0c */ /* 0x000fda000bf05300 */
[----:B------:R-:W-:Y:S05]  /*10b0*/  @!P0 BRA `(.L_x_12) ;  /* 0x0000000000208947 */ /* 0x000fea0003800000 */
[----:B-1----:R-:W1:Y:S02]  /*10c0*/  LDC.64 R2, c[0x0][0x598] ;  /* 0x00016600ff027b82 */ /* 0x002e640000000a00 */
[----:B-1----:R-:W2:Y:S02]  /*10d0*/  LDG.E.64 R2, desc[UR16][R2.64] ;  /* 0x0000001002027981 */ /* 0x002ea4000c1e1b00 */
[----:B--2---:R-:W-:-:S04]  /*10e0*/  ISETP.NE.U32.AND P0, PT, R2, RZ, PT ;  /* 0x000000ff0200720c */ /* 0x004fc80003f05070 */
[----:B------:R-:W-:-:S13]  /*10f0*/  ISETP.NE.AND.EX P0, PT, R3, RZ, PT, P0 ;  /* 0x000000ff0300720c */ /* 0x000fda0003f05300 */
[----:B------:R-:W-:Y:S05]  /*1100*/  @!P0 BRA `(.L_x_12) ;  /* 0x00000000000c8947 */ /* 0x000fea0003800000 */
[----:B------:R-:W2:Y:S02]  /*1110*/  LD.E R2, desc[UR16][R2.64] ;  /* 0x0000001002027980 */ /* 0x000ea4000c101900 */
[----:B--2---:R-:W-:Y:S01]  /*1120*/  R2UR UR20, R2 ;  /* 0x00000000021472ca */ /* 0x004fe200000e0000 */
[----:B------:R-:W-:-:S14]  /*1130*/  BRA `(.L_x_13) ;  /* 0x0000000000247947 */ /* 0x000fdc0003800000 */
.L_x_12:
[----:B------:R-:W-:Y:S02]  /*1140*/  ULDC.64 UR4, c[0x0][0x588] ;  /* 0x0001620000047ab9 */ /* 0x000fe40000000a00 */
[----:B------:R-:W-:-:S04]  /*1150*/  ISETP.NE.U32.AND P0, PT, RZ, UR4, PT ;  /* 0x00000004ff007c0c */ /* 0x000fc8000bf05070 */
[----:B------:R-:W-:-:S13]  /*1160*/  ISETP.NE.AND.EX P0, PT, RZ, UR5, PT, P0 ;  /* 0x00000005ff007c0c */ /* 0x000fda000bf05300 */
[----:B------:R-:W-:Y:S05]  /*1170*/  @!P0 BRA `(.L_x_14) ;  /* 0x0000000000108947 */ /* 0x000fea0003800000 */
[----:B-1----:R-:W1:Y:S02]  /*1180*/  LDC.64 R2, c[0x0][0x588] ;  /* 0x00016200ff027b82 */ /* 0x002e640000000a00 */
[----:B-1----:R-:W2:Y:S02]  /*1190*/  LDG.E R2, desc[UR16][R2.64] ;  /* 0x0000001002027981 */ /* 0x002ea4000c1e1900 */
[----:B--2---:R-:W-:Y:S01]  /*11a0*/  R2UR UR20, R2 ;  /* 0x00000000021472ca */ /* 0x004fe200000e0000 */
[----:B------:R-:W-:-:S14]  /*11b0*/  BRA `(.L_x_13) ;  /* 0x0000000000047947 */ /* 0x000fdc0003800000 */
.L_x_14:
[----:B------:R-:W-:-:S05]  /*11c0*/  ULDC UR20, c[0x0][0x580] ;  /* 0x0001600000147ab9 */ /* 0x000fca0000000800 */
.L_x_13:
[----:B------:R-:W-:Y:S02]  /*11d0*/  ULDC.64 UR4, c[0x0][0x5a0] ;  /* 0x0001680000047ab9 */ /* 0x000fe40000000a00 */
        /* <DEDUP_REMOVED lines=11> */
.L_x_15:
        /* <DEDUP_REMOVED lines=8> */
.L_x_17:
[----:B------:R-:W-:-:S05]  /*1310*/  ULDC UR19, c[0x0][0x584] ;  /* 0x0001610000137ab9 */ /* 0x000fca0000000800 */
.L_x_16:
[----:B------:R-:W-:-:S13]  /*1320*/  LOP3.LUT P0, RZ, R4, 0xff, RZ, 0xc0, !PT ;  /* 0x000000ff04ff7812 */ /* 0x000fda000780c0ff */
[----:B------:R-:W-:Y:S05]  /*1330*/  @!P0 EXIT ;  /* 0x000000000000894d */ /* 0x000fea0003800000 */
[----:B------:R-:W-:Y:S01]  /*1340*/  ULDC UR4, c[0x0][0x28c] ;  /* 0x0000a30000047ab9 */ /* 0x000fe20000000800 */
[----:B------:R-:W-:Y:S02]  /*1350*/  ULOP3.LUT UR21, UR13, 0x1, URZ, 0xfc, !UPT ;  /* 0x000000010d157892 */ /* 0x000fe4000f8efc3f */
[----:B------:R-:W-:-:S04]  /*1360*/  UIADD3 UR4, UR4, 0x3f, URZ ;  /* 0x0000003f04047890 */ /* 0x000fc8000fffe03f */
[----:B------:R-:W-:-:S04]  /*1370*/  USHF.R.S32.HI UR5, URZ, 0x1f, UR4 ;  /* 0x0000001f3f057899 */ /* 0x000fc80008011404 */
[----:B------:R-:W-:-:S03]  /*1380*/  ULEA.HI UR5, UR5, UR4, URZ, 0x6 ;  /* 0x0000000405057291 */ /* 0x000fc6000f8f303f */
[----:B------:R-:W-:Y:S01]  /*1390*/  UMOV UR4, URZ ;  /* 0x0000003f00047c82 */ /* 0x000fe20008000000 */
[----:B------:R-:W-:-:S03]  /*13a0*/  USHF.R.S32.HI UR12, URZ, 0x6, UR5 ;  /* 0x000000063f0c7899 */ /* 0x000fc60008011405 */
[----:B------:R-:W-:-:S09]  /*13b0*/  UMOV UR5, URZ ;  /* 0x0000003f00057c82 */ /* 0x000fd20008000000 */
.L_x_300:
[----:B-1----:R-:W1:Y:S01]  /*13c0*/  S2R R0, SR_TID.X ;  /* 0x0000000000007919 */ /* 0x002e620000002100 */
[----:B--2---:R-:W2:Y:S01]  /*13d0*/  S2UR UR11, SR_CgaCtaId ;  /* 0x00000000000b79c3 */ /* 0x004ea20000008800 */
[----:B------:R-:W-:Y:S01]  /*13e0*/  UMOV UR14, 0x400 ;  /* 0x00000400000e7882 */ /* 0x000fe20000000000 */
[----:B------:R-:W-:Y:S01]  /*13f0*/  UMOV UR6, URZ ;  /* 0x0000003f00067c82 */ /* 0x000fe20008000000 */
[----:B------:R-:W-:Y:S01]  /*1400*/  STL [R1+0x74], RZ ;  /* 0x000074ff01007387 */ /* 0x000fe20000100800 */
[----:B------:R-:W-:Y:S01]  /*1410*/  UMOV UR7, URZ ;  /* 0x0000003f00077c82 */ /* 0x000fe20008000000 */
[----:B------:R-:W-:Y:S01]  /*1420*/  UMOV UR8, URZ ;  /* 0x0000003f00087c82 */ /* 0x000fe20008000000 */
[----:B------:R-:W-:Y:S01]  /*1430*/  UMOV UR18, UR5 ;  /* 0x0000000500127c82 */ /* 0x000fe20008000000 */
[----:B------:R-:W-:Y:S01]  /*1440*/  STL [R1+0x70], RZ ;  /* 0x000070ff01007387 */ /* 0x000fe20000100800 */
[----:B---3--:R-:W3:Y:S01]  /*1450*/  LDC R2, c[0x0][0x28c] ;  /* 0x0000a300ff027b82 */ /* 0x008ee20000000800 */
[----:B------:R-:W-:-:S02]  /*1460*/  CS2R R4, SRZ ;  /* 0x0000000000047805 */ /* 0x000fc4000001ff00 */
[----:B------:R-:W-:Y:S01]  /*1470*/  CS2R R6, SRZ ;  /* 0x0000000000067805 */ /* 0x000fe2000001ff00 */
[----:B------:R-:W-:Y:S01]  /*1480*/  STL [R1+0x6c], RZ ;  /* 0x00006cff01007387 */ /* 0x000fe20000100800 */
[----:B------:R-:W-:Y:S02]  /*1490*/  CS2R R8, SRZ ;  /* 0x0000000000087805 */ /* 0x000fe4000001ff00 */
[----:B------:R-:W-:Y:S02]  /*14a0*/  CS2R R10, SRZ ;  /* 0x00000000000a7805 */ /* 0x000fe4000001ff00 */
[----:B------:R-:W-:Y:S01]  /*14b0*/  CS2R R12, SRZ ;  /* 0x00000000000c7805 */ /* 0x000fe2000001ff00 */
[----:B------:R-:W-:Y:S01]  /*14c0*/  STL [R1+0x68], RZ ;  /* 0x000068ff01007387 */ /* 0x000fe20000100800 */
[----:B------:R-:W-:Y:S02]  /*14d0*/  CS2R R14, SRZ ;  /* 0x00000000000e7805 */ /* 0x000fe4000001ff00 */
[----:B------:R-:W-:-:S02]  /*14e0*/  CS2R R16, SRZ ;  /* 0x0000000000107805 */ /* 0x000fc4000001ff00 */
[----:B0-----:R-:W-:Y:S01]  /*14f0*/  CS2R R18, SRZ ;  /* 0x0000000000127805 */ /* 0x001fe2000001ff00 */
[----:B------:R-:W-:Y:S01]  /*1500*/  STL [R1+0x64], RZ ;  /* 0x000064ff01007387 */ /* 0x000fe20000100800 */
[----:B------:R-:W-:Y:S02]  /*1510*/  CS2R R20, SRZ ;  /* 0x0000000000147805 */ /* 0x000fe4000001ff00 */
[----:B------:R-:W-:Y:S02]  /*1520*/  CS2R R22, SRZ ;  /* 0x0000000000167805 */ /* 0x000fe4000001ff00 */
[----:B------:R-:W-:Y:S01]  /*1530*/  CS2R R152, SRZ ;  /* 0x0000000000987805 */ /* 0x000fe2000001ff00 */
[----:B------:R-:W-:Y:S01]  /*1540*/  STL [R1+0x60], RZ ;  /* 0x000060ff01007387 */ /* 0x000fe20000100800 */
[----:B--2---:R-:W-:Y:S01]  /*1550*/  ULEA UR14, UR11, UR14, 0x18 ;  /* 0x0000000e0b0e7291 */ /* 0x004fe2000f8ec03f */
[----:B------:R-:W-:Y:S02]  /*1560*/  CS2R R154, SRZ ;  /* 0x00000000009a7805 */ /* 0x000fe4000001ff00 */
[----:B------:R-:W-:Y:S01]  /*1570*/  CS2R R156, SRZ ;  /* 0x00000000009c7805 */ /* 0x000fe2000001ff00 */
[----:B------:R-:W-:Y:S01]  /*1580*/  STL [R1+0x5c], RZ ;  /* 0x00005cff01007387 */ /* 0x000fe20000100800 */
[----:B------:R-:W-:-:S02]  /*1590*/  CS2R R158, SRZ ;  /* 0x00000000009e7805 */ /* 0x000fc4000001ff00 */
[----:B------:R-:W-:Y:S02]  /*15a0*/  CS2R R160, SRZ ;  /* 0x0000000000a07805 */ /* 0x000fe4000001ff00 */
[----:B------:R-:W-:Y:S02]  /*15b0*/  CS2R R162, SRZ ;  /* 0x0000000000a27805 */ /* 0x000fe4000001ff00 */
[----:B-1----:R-:W-:Y:S01]  /*15c0*/  LOP3.LUT R0, R0, 0x80, RZ, 0xc0, !PT ;  /* 0x0000008000007812 */ /* 0x002fe200078ec0ff */
[----:B------:R-:W-:Y:S01]  /*15d0*/  STL [R1+0x58], RZ ;  /* 0x000058ff01007387 */ /* 0x000fe20000100800 */
[----:B---3--:R-:W-:Y:S02]  /*15e0*/  ISETP.GE.AND P0, PT, R2, 0x1, PT ;  /* 0x000000010200780c */ /* 0x008fe40003f06270 */
[----:B------:R-:W-:Y:S02]  /*15f0*/  CS2R R2, SRZ ;  /* 0x0000000000027805 */ /* 0x000fe4000001ff00 */
[----:B------:R-:W-:Y:S01]  /*1600*/  SHF.R.U32.HI R0, RZ, 0x7, R0 ;  /* 0x00000007ff007819 */ /* 0x000fe20000011600 */
[----:B------:R-:W-:Y:S01]  /*1610*/  STL [R1+0x54], RZ ;  /* 0x000054ff01007387 */ /* 0x000fe20000100800 */
[----:B------:R-:W-:-:S02]  /*1620*/  CS2R R164, SRZ ;  /* 0x0000000000a47805 */ /* 0x000fc4000001ff00 */
[----:B------:R-:W-:Y:S02]  /*1630*/  CS2R R166, SRZ ;  /* 0x0000000000a67805 */ /* 0x000fe4000001ff00 */
[----:B------:R-:W-:Y:S01]  /*1640*/  CS2R R168, SRZ ;  /* 0x0000000000a87805 */ /* 0x000fe2000001ff00 */
[----:B------:R-:W-:Y:S01]  /*1650*/  STL [R1+0x50], RZ ;  /* 0x000050ff01007387 */ /* 0x000fe20000100800 */
[----:B------:R-:W-:Y:S02]  /*1660*/  CS2R R170, SRZ ;  /* 0x0000000000aa7805 */ /* 0x000fe4000001ff00 */
[----:B------:R-:W-:Y:S02]  /*1670*/  CS2R R172, SRZ ;  /* 0x0000000000ac7805 */ /* 0x000fe4000001ff00 */
[----:B------:R-:W-:Y:S01]  /*1680*/  CS2R R174, SRZ ;  /* 0x0000000000ae7805 */ /* 0x000fe2000001ff00 */
[----:B------:R-:W0:Y:S01]  /*1690*/  SHFL.IDX PT, R0, R0, RZ, 0x1f ;  /* 0x00001fff00007589 */ /* 0x000e2200000e0000 */
[----:B------:R-:W-:-:S02]  /*16a0*/  CS2R R176, SRZ ;  /* 0x0000000000b07805 */ /* 0x000fc4000001ff00 */
[----:B------:R-:W-:Y:S02]  /*16b0*/  CS2R R178, SRZ ;  /* 0x0000000000b27805 */ /* 0x000fe4000001ff00 */
[----:B------:R-:W-:Y:S01]  /*16c0*/  CS2R R180, SRZ ;  /* 0x0000000000b47805 */ /* 0x000fe2000001ff00 */
[----:B------:R1:W-:Y:S01]  /*16d0*/  STL [R1+0x4c], RZ ;  /* 0x00004cff01007387 */ /* 0x0003e20000100800 */
[----:B------:R-:W-:Y:S02]  /*16e0*/  CS2R R182, SRZ ;  /* 0x0000000000b67805 */ /* 0x000fe4000001ff00 */
[----:B------:R-:W-:Y:S02]  /*16f0*/  CS2R R184, SRZ ;  /* 0x0000000000b87805 */ /* 0x000fe4000001ff00 */
[----:B------:R-:W-:Y:S01]  /*1700*/  CS2R R186, SRZ ;  /* 0x0000000000ba7805 */ /* 0x000fe2000001ff00 */
[----:B------:R1:W-:Y:S01]  /*1710*/  STL [R1+0x48], RZ ;  /* 0x000048ff01007387 */ /* 0x0003e20000100800 */
        /* <DEDUP_REMOVED lines=14> */
[----:B------:R-:W-:Y:S02]  /*1800*/  CS2R R210, SRZ ;  /* 0x0000000000d27805 */ /* 0x000fe4000001ff00 */
[----:B0-----:R-:W-:Y:S01]  /*1810*/  R2UR UR9, R0 ;  /* 0x00000000000972ca */ /* 0x001fe200000e0000 */
[----:B------:R1:W-:Y:S01]  /*1820*/  STL [R1+0x38], RZ ;  /* 0x000038ff01007387 */ /* 0x0003e20000100800 */
[----:B------:R-:W-:Y:S01]  /*1830*/  IMAD.MOV.U32 R0, RZ, RZ, RZ ;  /* 0x000000ffff007224 */ /* 0x000fe200078e00ff */
[----:B------:R-:W-:-:S02]  /*1840*/  CS2R R212, SRZ ;  /* 0x0000000000d47805 */ /* 0x000fc4000001ff00 */
[----:B------:R-:W-:Y:S01]  /*1850*/  CS2R R214, SRZ ;  /* 0x0000000000d67805 */ /* 0x000fe2000001ff00 */
[----:B------:R1:W-:Y:S01]  /*1860*/  STL [R1+0x34], RZ ;  /* 0x000034ff01007387 */ /* 0x0003e20000100800 */
[----:B------:R-:W-:Y:S02]  /*1870*/  CS2R R216, SRZ ;  /* 0x0000000000d87805 */ /* 0x000fe4000001ff00 */
[----:B------:R-:W-:Y:S02]  /*1880*/  CS2R R218, SRZ ;  /* 0x0000000000da7805 */ /* 0x000fe4000001ff00 */
[----:B------:R-:W-:Y:S01]  /*1890*/  CS2R R220, SRZ ;  /* 0x0000000000dc7805 */ /* 0x000fe2000001ff00 */
[----:B------:R1:W-:Y:S01]  /*18a0*/  STL [R1+0x30], RZ ;  /* 0x000030ff01007387 */ /* 0x0003e20000100800 */
[----:B------:R-:W-:Y:S02]  /*18b0*/  CS2R R222, SRZ ;  /* 0x0000000000de7805 */ /* 0x000fe4000001ff00 */
[----:B------:R-:W-:Y:S01]  /*18c0*/  CS2R R224, SRZ ;  /* 0x0000000000e07805 */ /* 0x000fe2000001ff00 */
[----:B------:R-:W-:Y:S01]  /*18d0*/  IMAD.MOV.U32 R226, RZ, RZ, RZ ;  /* 0x000000ffffe27224 */ /* 0x000fe200078e00ff */
[----:B------:R1:W-:Y:S01]  /*18e0*/  STL [R1+0x2c], RZ ;  /* 0x00002cff01007387 */ /* 0x0003e20000100800 */
[----:B------:R-:W-:Y:S01]  /*18f0*/  ULEA.HI UR10, UR9, UR9, URZ, 0x1 ;  /* 0x00000009090a7291 */ /* 0x000fe2000f8f083f */
[----:B------:R-:W-:Y:S01]  /*1900*/  IMAD.U32 R227, RZ, RZ, UR4 ;  /* 0x00000004ffe37e24 */ /* 0x000fe2000f8e00ff */
[----:B------:R-:W-:Y:S01]  /*1910*/  CS2R R24, SRZ ;  /* 0x0000000000187805 */ /* 0x000fe2000001ff00 */
[----:B------:R1:W-:Y:S01]  /*1920*/  STL [R1+0x28], RZ ;  /* 0x000028ff01007387 */ /* 0x0003e20000100800 */
[----:B------:R-:W-:Y:S01]  /*1930*/  ULOP3.LUT UR10, UR10, 0xffffe, URZ, 0xc0, !UPT ;  /* 0x000ffffe0a0a7892 */ /* 0x000fe2000f8ec03f */
[----:B------:R-:W-:-:S02]  /*1940*/  CS2R R26, SRZ ;  /* 0x00000000001a7805 */ /* 0x000fc4000001ff00 */
[----:B------:R-:W-:Y:S01]  /*1950*/  CS2R R28, SRZ ;  /* 0x00000000001c7805 */ /* 0x000fe2000001ff00 */
[----:B------:R1:W-:Y:S01]  /*1960*/  STL [R1+0x24], RZ ;  /* 0x000024ff01007387 */ /* 0x0003e20000100800 */
[----:B------:R-:W-:Y:S01]  /*1970*/  UIADD3 UR10, UR9, -UR10, URZ ;  /* 0x8000000a090a7290 */ /* 0x000fe2000fffe03f */
[----:B----4-:R-:W-:Y:S02]  /*1980*/  CS2R R30, SRZ ;  /* 0x00000000001e7805 */ /* 0x010fe4000001ff00 */
[----:B------:R-:W-:Y:S01]  /*1990*/  CS2R R32, SRZ ;  /* 0x0000000000207805 */ /* 0x000fe2000001ff00 */
[----:B------:R1:W-:Y:S01]  /*19a0*/  STL [R1+0x20], RZ ;  /* 0x000020ff01007387 */ /* 0x0003e20000100800 */
[----:B------:R-:W-:Y:S01]  /*19b0*/  ULEA UR10, UR10, UR14, 0xc ;  /* 0x0000000e0a0a7291 */ /* 0x000fe2000f8e603f */
[----:B------:R-:W-:Y:S02]  /*19c0*/  CS2R R34, SRZ ;  /* 0x0000000000227805 */ /* 0x000fe4000001ff00 */
[----:B------:R-:W-:Y:S01]  /*19d0*/  CS2R R36, SRZ ;  /* 0x0000000000247805 */ /* 0x000fe2000001ff00 */
[----:B------:R1:W-:Y:S01]  /*19e0*/  STL [R1+0x1c], RZ ;  /* 0x00001cff01007387 */ /* 0x0003e20000100800 */
[----:B------:R-:W-:Y:S01]  /*19f0*/  UIADD3 UR10, UR10, 0x180, URZ ;  /* 0x000001800a0a7890 */ /* 0x000fe2000fffe03f */
[----:B------:R-:W-:-:S02]  /*1a00*/  CS2R R38, SRZ ;  /* 0x0000000000267805 */ /* 0x000fc4000001ff00 */
[----:B------:R-:W-:Y:S01]  /*1a10*/  CS2R R40, SRZ ;  /* 0x0000000000287805 */ /* 0x000fe2000001ff00 */
[----:B------:R1:W-:Y:S01]  /*1a20*/  STL [R1+0x18], RZ ;  /* 0x000018ff01007387 */ /* 0x0003e20000100800 */
[----:B------:R-:W-:Y:S01]  /*1a30*/  USHF.R.U32.HI UR10, URZ, 0x4, UR10 ;  /* 0x000000043f0a7899 */ /* 0x000fe2000801160a */
[----:B------:R-:W-:Y:S02]  /*1a40*/  CS2R R42, SRZ ;  /* 0x00000000002a7805 */ /* 0x000fe4000001ff00 */
[----:B------:R-:W-:Y:S01]  /*1a50*/  CS2R R44, SRZ ;  /* 0x00000000002c7805 */ /* 0x000fe2000001ff00 */
[----:B------:R1:W-:Y:S01]  /*1a60*/  STL [R1+0x14], RZ ;  /* 0x000014ff01007387 */ /* 0x0003e20000100800 */
[----:B------:R-:W-:Y:S01]  /*1a70*/  ULOP3.LUT UR15, UR10, 0x3fff, URZ, 0xc0, !UPT ;  /* 0x00003fff0a0f7892 */ /* 0x000fe2000f8ec03f */
        /* <DEDUP_REMOVED lines=18> */
[----:B------:R1:W-:Y:S01]  /*1ba0*/  STL [R1], RZ ;  /* 0x000000ff01007387 */ /* 0x0003e20000100800 */
[----:B------:R-:W-:-:S02]  /*1bb0*/  CS2R R74, SRZ ;  /* 0x00000000004a7805 */ /* 0x000fc4000001ff00 */
[----:B------:R-:W-:Y:S02]  /*1bc0*/  CS2R R76, SRZ ;  /* 0x00000000004c7805 */ /* 0x000fe4000001ff00 */
[----:B------:R-:W-:Y:S02]  /*1bd0*/  CS2R R78, SRZ ;  /* 0x00000000004e7805 */ /* 0x000fe4000001ff00 */
[----:B------:R-:W-:Y:S02]  /*1be0*/  CS2R R80, SRZ ;  /* 0x0000000000507805 */ /* 0x000fe4000001ff00 */
[----:B------:R-:W-:Y:S02]  /*1bf0*/  CS2R R82, SRZ ;  /* 0x0000000000527805 */ /* 0x000fe4000001ff00 */
[----:B------:R-:W-:Y:S02]  /*1c00*/  CS2R R84, SRZ ;  /* 0x0000000000547805 */ /* 0x000fe4000001ff00 */
        /* <DEDUP_REMOVED lines=32> */
[----:B------:R-:W-:Y:S01]  /*1e10*/  CS2R R150, SRZ ;  /* 0x0000000000967805 */ /* 0x000fe2000001ff00 */
[----:B-1----:R-:W-:Y:S06]  /*1e20*/  @!P0 BRA `(.L_x_18) ;  /* 0x0000001000688947 */ /* 0x002fec0003800000 */
[----:B------:R-:W-:-:S06]  /*1e30*/  UISETP.NE.AND UP0, UPT, UR21, 0x3, UPT ;  /* 0x000000031500788c */ /* 0x000fcc000bf05270 */
[----:B------:R-:W-:-:S13]  /*1e40*/  PLOP3.LUT P1, PT, PT, PT, UP0, 0x80, 0x0 ;  /* 0x000000000000781c */ /* 0x000fda0003f2f008 */
[----:B------:R-:W-:Y:S05]  /*1e50*/  @!P1 BRA `(.L_x_19) ;  /* 0x0000000000049947 */ /* 0x000fea0003800000 */
[----:B------:R-:W-:Y:S01]  /*1e60*/  BPT.TRAP 0x1 ;  /* 0x000000040000795c */ /* 0x000fe20000300000 */
.L_x_19:
[----:B------:R-:W-:Y:S01]  /*1e70*/  ULEA UR6, UR5, UR14, 0x3 ;  /* 0x0000000e05067291 */ /* 0x000fe2000f8e183f */
[----:B------:R-:W-:-:S05]  /*1e80*/  IMAD.U32 R0, RZ, RZ, UR4 ;  /* 0x00000004ff007e24 */ /* 0x000fca000f8e00ff */
[----:B------:R-:W-:-:S04]  /*1e90*/  SHF.L.U32 R0, R0, 0x1f, RZ ;  /* 0x0000001f00007819 */ /* 0x000fc800000006ff */
[----:B------:R0:W1:Y:S01]  /*1ea0*/  SYNCS.PHASECHK.TRANS64.TRYWAIT P0, [UR6], R0 ;  /* 0x00000000ff0075a7 */ /* 0x0000620008000146 */
[----:B------:R-:W-:Y:S05]  /*1eb0*/  @!P1 BRA `(.L_x_20) ;  /* 0x0000000000049947 */ /* 0x000fea0003800000 */
[----:B------:R-:W-:Y:S01]  /*1ec0*/  BPT.TRAP 0x1 ;  /* 0x000000040000795c */ /* 0x000fe20000300000 */
.L_x_20:
[----:B-1----:R-:W-:Y:S05]  /*1ed0*/  @P0 BRA `(.L_x_21) ;  /* 0x0000000000080947 */ /* 0x002fea0003800000 */
[----:B------:R-:W1:Y:S02]  /*1ee0*/  SYNCS.PHASECHK.TRANS64.TRYWAIT P0, [UR6], R0 ;  /* 0x00000000ff0075a7 */ /* 0x000e640008000146 */
[----:B-1----:R-:W-:Y:S05]  /*1ef0*/  @!P0 BRA `(.L_x_22) ;  /* 0x000000e400d08947 */ /* 0x002fea0003800000 */
.L_x_21:
[----:B------:R-:W-:Y:S01]  /*1f00*/  UIADD3 UR6, UR14, 0x12180, URZ ;  /* 0x000121800e067890 */ /* 0x000fe2000fffe03f */
[----:B------:R-:W-:Y:S01]  /*1f10*/  WARPGROUP.ARRIVE ;  /* 0x00000000000079c5 */ /* 0x000fe20000000000 */
[----:B------:R-:W-:Y:S01]  /*1f20*/  ULOP3.LUT UR8, UR15, 0x10000, URZ, 0xfc, !UPT ;  /* 0x000100000f087892 */ /* 0x000fe2000f8efc3f */
[----:B------:R2:W-:Y:S01]  /*1f30*/  STL [R1+0x74], RZ ;  /* 0x000074ff01007387 */ /* 0x0005e20000100800 */
[----:B------:R-:W-:Y:S01]  /*1f40*/  USHF.R.U32.HI UR6, URZ, 0x4, UR6 ;  /* 0x000000043f067899 */ /* 0x000fe20008011606 */
[----:B01----:R-:W-:Y:S01]  /*1f50*/  IMAD.MOV.U32 R0, RZ, RZ, RZ ;  /* 0x000000ffff007224 */ /* 0x003fe200078e00ff */
[----:B------:R-:W-:Y:S01]  /*1f60*/  ULEA UR8, UR5, UR8, 0x9 ;  /* 0x0000000805087291 */ /* 0x000fe2000f8e483f */
[----:B------:R2:W-:Y:S01]  /*1f70*/  STL [R1+0x70], RZ ;  /* 0x000070ff01007387 */ /* 0x0005e20000100800 */
[----:B------:R-:W-:Y:S01]  /*1f80*/  ULOP3.LUT UR6, UR6, 0x3fff, URZ, 0xc0, !UPT ;  /* 0x00003fff06067892 */ /* 0x000fe2000f8ec03f */
[----:B------:R-:W-:Y:S01]  /*1f90*/  CS2R R2, SRZ ;  /* 0x0000000000027805 */ /* 0x000fe2000001ff00 */
[----:B------:R-:W-:Y:S01]  /*1fa0*/  UMOV UR9, 0x80000020 ;  /* 0x8000002000097882 */ /* 0x000fe20000000000 */
[----:B------:R-:W-:Y:S01]  /*1fb0*/  UMOV UR11, 0x80000020 ;  /* 0x80000020000b7882 */ /* 0x000fe20000000000 */
[----:B------:R-:W-:Y:S01]  /*1fc0*/  ULOP3.LUT UR6, UR6, 0x10000, URZ, 0xfc, !UPT ;  /* 0x0001000006067892 */ /* 0x000fe2000f8efc3f */
[----:B------:R2:W-:Y:S01]  /*1fd0*/  STL [R1+0x6c], RZ ;  /* 0x00006cff01007387 */ /* 0x0005e20000100800 */
[----:B------:R-:W-:Y:S01]  /*1fe0*/  ULDC UR7, c[0x0][0x50c] ;  /* 0x0001430000077ab9 */ /* 0x000fe20000000800 */
[----:B------:R-:W-:Y:S01]  /*1ff0*/  CS2R R4, SRZ ;  /* 0x0000000000047805 */ /* 0x000fe2000001ff00 */
[----:B------:R-:W-:Y:S01]  /*2000*/  ULEA UR10, UR5, UR6, 0xa ;  /* 0x00000006050a7291 */ /* 0x000fe2000f8e503f */
[----:B------:R2:W-:Y:S01]  /*2010*/  STL [R1+0x68], RZ ;  /* 0x000068ff01007387 */ /* 0x0005e20000100800 */
[----:B------:R-:W-:Y:S01]  /*2020*/  UISETP.NE.AND UP0, UPT, UR7, 0x2, UPT ;  /* 0x000000020700788c */ /* 0x000fe2000bf05270 */
[----:B------:R-:W-:Y:S01]  /*2030*/  CS2R R6, SRZ ;  /* 0x0000000000067805 */ /* 0x000fe2000001ff00 */
[----:B------:R-:W-:Y:S01]  /*2040*/  UMOV UR6, 0x2 ;  /* 0x0000000200067882 */ /* 0x000fe20000000000 */
[----:B------:R2:W-:Y:S01]  /*2050*/  STL [R1+0x64], RZ ;  /* 0x000064ff01007387 */ /* 0x0005e20000100800 */
[----:B------:R-:W-:Y:S01]  /*2060*/  USEL UR7, URZ, 0x1, UP0 ;  /* 0x000000013f077887 */ /* 0x000fe20008000000 */
[----:B------:R-:W-:-:S02]  /*2070*/  CS2R R8, SRZ ;  /* 0x0000000000087805 */ /* 0x000fc4000001ff00 */
[----:B------:R-:W-:Y:S01]  /*2080*/  CS2R R10, SRZ ;  /* 0x00000000000a7805 */ /* 0x000fe2000001ff00 */
[----:B------:R-:W-:Y:S01]  /*2090*/  QGMMA.64x256x32.F32.E4M3.E4M3 R24, gdesc[UR8], RZ, !UPT ;  /* 0x03e00000081879f3 */ /* 0x000fe2000c7008ff */
[----:B------:R2:W-:Y:S01]  /*20a0*/  STL [R1+0x60], RZ ;  /* 0x000060ff01007387 */ /* 0x0005e20000100800 */
[----:B------:R-:W-:Y:S01]  /*20b0*/  UIADD3 UR8, UR8, 0x2, URZ ;  /* 0x0000000208087890 */ /* 0x000fe2000fffe03f */
[----:B------:R-:W-:Y:S01]  /*20c0*/  ISETP.NE.AND P0, PT, RZ, UR7, PT ;  /* 0x00000007ff007c0c */ /* 0x000fe2000bf05270 */
[----:B------:R-:W-:Y:S01]  /*20d0*/  UIADD3 UR10, UR10, 0x2, URZ ;  /* 0x000000020a0a7890 */ /* 0x000fe2000fffe03f */
[----:B------:R2:W-:Y:S01]  /*20e0*/  STL [R1+0x5c], RZ ;  /* 0x00005cff01007387 */ /* 0x0005e20000100800 */
[----:B------:R-:W-:Y:S01]  /*20f0*/  UMOV UR9, 0x80000020 ;  /* 0x8000002000097882 */ /* 0x000fe20000000000 */
[----:B------:R-:W-:Y:S01]  /*2100*/  UMOV UR11, 0x80000020 ;  /* 0x80000020000b7882 */ /* 0x000fe20000000000 */
        /* <DEDUP_REMOVED lines=58> */
[----:B------:R-:W-:-:S03]  /*24b0*/  IMAD.MOV.U32 R226, RZ, RZ, RZ ;  /* 0x000000ffffe27224 */ /* 0x000fc600078e00ff */
[----:B------:R2:W-:Y:S04]  /*24c0*/  STL [R1+0x1c], RZ ;  /* 0x00001cff01007387 */ /* 0x0005e80000100800 */
[----:B------:R2:W-:Y:S04]  /*24d0*/  STL [R1+0x18], RZ ;  /* 0x000018ff01007387 */ /* 0x0005e80000100800 */
[----:B------:R2:W-:Y:S04]  /*24e0*/  STL [R1+0x14], RZ ;  /* 0x000014ff01007387 */ /* 0x0005e80000100800 */
[----:B------:R2:W-:Y:S04]  /*24f0*/  STL [R1+0x10], RZ ;  /* 0x000010ff01007387 */ /* 0x0005e80000100800 */
[----:B------:R2:W-:Y:S04]  /*2500*/  STL [R1+0xc], RZ ;  /* 0x00000cff01007387 */ /* 0x0005e80000100800 */
[----:B------:R2:W-:Y:S04]  /*2510*/  STL [R1+0x8], RZ ;  /* 0x000008ff01007387 */ /* 0x0005e80000100800 */
[----:B------:R2:W-:Y:S04]  /*2520*/  STL [R1+0x4], RZ ;  /* 0x000004ff01007387 */ /* 0x0005e80000100800 */
[----:B------:R2:W-:Y:S01]  /*2530*/  STL [R1], RZ ;  /* 0x000000ff01007387 */ /* 0x0005e20000100800 */
[----:B------:R-:W-:Y:S01]  /*2540*/  QGMMA.64x256x32.F32.E4M3.E4M3 R24, gdesc[UR8], R24, gsb0 ;  /* 0x03e00000081879f3 */ /* 0x000fe20008000818 */
[----:B------:R-:W-:Y:S05]  /*2550*/  @!P0 BRA `(.L_x_23) ;  /* 0x0000000800808947 */ /* 0x000fea0003800000 */
[----:B------:R-:W-:Y:S02]  /*2560*/  WARPGROUP.DEPBAR.LE gsb0, 0x0 ;  /* 0x00008000000079c5 */ /* 0x000fe40000010000 */
[----:B------:R-:W-:-:S01]  /*2570*/  FADD R227, RZ, R122 ;  /* 0x0000007affe37221 */ /* 0x000fc20000000000 */
[----:B------:R-:W-:Y:S01]  /*2580*/  FADD R226, RZ, R24 ;  /* 0x00000018ffe27221 */ /* 0x000fe20000000000 */
[----:B------:R-:W-:-:S01]  /*2590*/  FADD R225, RZ, R25 ;  /* 0x00000019ffe17221 */ /* 0x000fc20000000000 */
[----:B------:R-:W-:Y:S01]  /*25a0*/  FADD R224, RZ, R26 ;  /* 0x0000001affe07221 */ /* 0x000fe20000000000 */
[----:B------:R-:W-:-:S01]  /*25b0*/  FADD R223, RZ, R27 ;  /* 0x0000001bffdf7221 */ /* 0x000fc20000000000 */
[----:B------:R0:W-:Y:S01]  /*25c0*/  STL [R1], R227 ;  /* 0x000000e301007387 */ /* 0x0001e20000100800 */
[----:B------:R-:W-:-:S01]  /*25d0*/  FADD R222, RZ, R28 ;  /* 0x0000001cffde7221 */ /* 0x000fc20000000000 */
[----:B------:R-:W-:Y:S01]  /*25e0*/  FADD R221, RZ, R29 ;  /* 0x0000001dffdd7221 */ /* 0x000fe20000000000 */
[----:B------:R-:W-:-:S01]  /*25f0*/  FADD R220, RZ, R30 ;  /* 0x0000001effdc7221 */ /* 0x000fc20000000000 */
[----:B------:R-:W-:Y:S01]  /*2600*/  FADD R219, RZ, R31 ;  /* 0x0000001fffdb7221 */ /* 0x000fe20000000000 */
[----:B------:R-:W-:-:S01]  /*2610*/  FADD R218, RZ, R32 ;  /* 0x00000020ffda7221 */ /* 0x000fc20000000000 */
[----:B------:R-:W-:Y:S01]  /*2620*/  FADD R217, RZ, R33 ;  /* 0x00000021ffd97221 */ /* 0x000fe20000000000 */
[----:B------:R-:W-:-:S01]  /*2630*/  FADD R216, RZ, R34 ;  /* 0x00000022ffd87221 */ /* 0x000fc20000000000 */
[----:B------:R-:W-:Y:S01]  /*2640*/  FADD R215, RZ, R35 ;  /* 0x00000023ffd77221 */ /* 0x000fe20000000000 */
[----:B------:R-:W-:-:S01]  /*2650*/  FADD R214, RZ, R36 ;  /* 0x00000024ffd67221 */ /* 0x000fc20000000000 */
[----:B0-----:R-:W-:Y:S01]  /*2660*/  FADD R227, RZ, R123 ;  /* 0x0000007bffe37221 */ /* 0x001fe20000000000 */
[----:B------:R-:W-:-:S01]  /*2670*/  FADD R213, RZ, R37 ;  /* 0x00000025ffd57221 */ /* 0x000fc20000000000 */
[----:B------:R-:W-:Y:S01]  /*2680*/  FADD R212, RZ, R38 ;  /* 0x00000026ffd47221 */ /* 0x000fe20000000000 */
[----:B------:R-:W-:-:S01]  /*2690*/  FADD R211, RZ, R39 ;  /* 0x00000027ffd37221 */ /* 0x000fc20000000000 */
[----:B------:R-:W-:Y:S01]  /*26a0*/  FADD R210, RZ, R40 ;  /* 0x00000028ffd27221 */ /* 0x000fe20000000000 */
[----:B------:R0:W-:Y:S01]  /*26b0*/  STL [R1+0x4], R227 ;  /* 0x000004e301007387 */ /* 0x0001e20000100800 */
        /* <DEDUP_REMOVED lines=93> */
[----:B------:R-:W-:Y:S01]  /*2c90*/  UMOV UR6, URZ ;  /* 0x0000003f00067c82 */ /* 0x000fe20008000000 */
[----:B0-----:R-:W-:-:S05]  /*2ca0*/  FADD R227, RZ, R130 ;  /* 0x00000082ffe37221 */ /* 0x001fca0000000000 */
[----:B------:R0:W-:Y:S02]  /*2cb0*/  STL [R1+0x20], R227 ;  /* 0x000020e301007387 */ /* 0x0001e40000100800 */
        /* <DEDUP_REMOVED lines=42> */
.L_x_23:
[----:B------:R-:W-:-:S04]  /*2f60*/  UIADD3 UR18, UR5, 0x1, URZ ;  /* 0x0000000105127890 */ /* 0x000fc8000fffe03f */
[----:B------:R-:W-:-:S04]  /*2f70*/  UISETP.NE.AND UP0, UPT, UR18, 0x9, UPT ;  /* 0x000000091200788c */ /* 0x000fc8000bf05270 */
[----:B------:R-:W-:Y:S02]  /*2f80*/  USEL UR8, URZ, 0x1, UP0 ;  /* 0x000000013f087887 */ /* 0x000fe40008000000 */
[----:B------:R-:W-:Y:S02]  /*2f90*/  USEL UR18, UR18, URZ, UP0 ;  /* 0x0000003f12127287 */ /* 0x000fe40008000000 */
[----:B------:R-:W-:-:S06]  /*2fa0*/  ULOP3.LUT UR8, UR4, UR8, URZ, 0x3c, !UPT ;  /* 0x0000000804087292 */ /* 0x000fcc000f8e3c3f */
[----:B0-----:R-:W-:Y:S01]  /*2fb0*/  IMAD.U32 R227, RZ, RZ, UR8 ;  /* 0x00000008ffe37e24 */ /* 0x001fe2000f8e00ff */
[----:B------:R-:W-:-:S06]  /*2fc0*/  UMOV UR8, 0x1 ;  /* 0x0000000100087882 */ /* 0x000fcc0000000000 */
.L_x_18:
[----:B------:R-:W-:-:S04]  /*2fd0*/  UISETP.LT.AND UP0, UPT, UR12, 0x1, UPT ;  /* 0x000000010c00788c */ /* 0x000fc8000bf01270 */
[----:B------:R-:W-:-:S04]  /*2fe0*/  USEL UR9, UR12, 0x1, UP0 ;  /* 0x000000010c097887 */ /* 0x000fc80008000000 */
[----:B------:R-:W-:-:S04]  /*2ff0*/  UIADD3 UR9, UR12, -UR9, URZ ;  /* 0x800000090c097290 */ /* 0x000fc8000fffe03f */
[----:B------:R-:W-:-:S06]  /*3000*/  UISETP.GE.AND UP0, UPT, UR9, 0x1, UPT ;  /* 0x000000010900788c */ /* 0x000fcc000bf06270 */
[----:B------:R-:W-:-:S13]  /*3010*/  PLOP3.LUT P0, PT, PT, PT, UP0, 0x80, 0x0 ;  /* 0x000000000000781c */ /* 0x000fda0003f0f008 */
[----:B------:R-:W-:Y:S05]  /*3020*/  @!P0 BRA `(.L_x_24) ;  /* 0x0000001000a48947 */ /* 0x000fea0003800000 */
[----:B------:R-:W-:Y:S01]  /*3030*/  IMAD.U32 R228, RZ, RZ, UR9 ;  /* 0x00000009ffe47e24 */ /* 0x000fe2000f8e00ff */
[----:B------:R-:W-:Y:S01]  /*3040*/  UMOV UR23, UR5 ;  /* 0x0000000500177c82 */ /* 0x000fe20008000000 */
[----:B------:R-:W-:-:S05]  /*3050*/  ULDC UR24, c[0x0][0x50c] ;  /* 0x0001430000187ab9 */ /* 0x000fca0000000800 */
.L_x_32:
[----:B------:R-:W-:-:S06]  /*3060*/  UISETP.NE.AND UP0, UPT, UR21, 0x3, UPT ;  /* 0x000000031500788c */ /* 0x000fcc000bf05270 */
[----:B------:R-:W-:-:S13]  /*3070*/  PLOP3.LUT P1, PT, PT, PT, UP0, 0x80, 0x0 ;  /* 0x000000000000781c */ /* 0x000fda0003f2f008 */
[----:B-1---5:R-:W-:Y:S05]  /*3080*/  @!P1 BRA `(.L_x_25) ;  /* 0x0000000000049947 */ /* 0x022fea0003800000 */
[----:B------:R-:W-:Y:S01]  /*3090*/  BPT.TRAP 0x1 ;  /* 0x000000040000795c */ /* 0x000fe20000300000 */
.L_x_25:
[----:B------:R-:W0:Y:S01]  /*30a0*/  S2UR UR9, SR_CgaCtaId ;  /* 0x00000000000979c3 */ /* 0x000e220000008800 */
[----:B------:R-:W-:Y:S01]  /*30b0*/  UMOV UR14, 0x400 ;  /* 0x00000400000e7882 */ /* 0x000fe20000000000 */
[----:B------:R-:W-:Y:S01]  /*30c0*/  SHF.L.U32 R229, R227, 0x1f, RZ ;  /* 0x0000001fe3e57819 */ /* 0x000fe200000006ff */
[----:B0-----:R-:W-:-:S04]  /*30d0*/  ULEA UR14, UR9, UR14, 0x18 ;  /* 0x0000000e090e7291 */ /* 0x001fc8000f8ec03f */
[----:B------:R-:W-:-:S09]  /*30e0*/  ULEA UR9, UR18, UR14, 0x3 ;  /* 0x0000000e12097291 */ /* 0x000fd2000f8e183f */
[----:B------:R0:W1:Y:S01]  /*30f0*/  SYNCS.PHASECHK.TRANS64.TRYWAIT P0, [UR9], R229 ;  /* 0x000000e5ff0075a7 */ /* 0x0000620008000149 */
[----:B------:R-:W-:Y:S05]  /*3100*/  @!P1 BRA `(.L_x_26) ;  /* 0x0000000000049947 */ /* 0x000fea0003800000 */
[----:B------:R-:W-:Y:S01]  /*3110*/  BPT.TRAP 0x1 ;  /* 0x000000040000795c */ /* 0x000fe20000300000 */
.L_x_26:
[----:B-1----:R-:W-:Y:S05]  /*3120*/  @P0 BRA `(.L_x_27) ;  /* 0x0000000000080947 */ /* 0x002fea0003800000 */
[----:B------:R-:W1:Y:S02]  /*3130*/  SYNCS.PHASECHK.TRANS64.TRYWAIT P0, [UR9], R229 ;  /* 0x000000e5ff0075a7 */ /* 0x000e640008000149 */
[----:B-1----:R-:W-:Y:S05]  /*3140*/  @!P0 BRA `(.L_x_28) ;  /* 0x000000d400548947 */ /* 0x002fea0003800000 */
.L_x_27:
[----:B------:R-:W-:Y:S01]  /*3150*/  UIADD3 UR9, UR14, 0x12180, URZ ;  /* 0x000121800e097890 */ /* 0x000fe2000fffe03f */
[----:B------:R-:W-:Y:S01]  /*3160*/  WARPGROUP.ARRIVE ;  /* 0x00000000000079c5 */ /* 0x000fe20000000000 */
[----:B------:R-:W-:Y:S02]  /*3170*/  UISETP.NE.AND UP0, UPT, UR7, URZ, UPT ;  /* 0x0000003f0700728c */ /* 0x000fe4000bf05270 */
[----:B------:R-:W-:Y:S02]  /*3180*/  USHF.R.U32.HI UR9, URZ, 0x4, UR9 ;  /* 0x000000043f097899 */ /* 0x000fe40008011609 */
[----:B------:R-:W-:Y:S02]  /*3190*/  USEL UR8, UR8, URZ, !UP0 ;  /* 0x0000003f08087287 */ /* 0x000fe4000c000000 */
[----:B------:R-:W-:Y:S02]  /*31a0*/  ULOP3.LUT UR9, UR9, 0x3fff, URZ, 0xc0, !UPT ;  /* 0x00003fff09097892 */ /* 0x000fe4000f8ec03f */
[----:B------:R-:W-:-:S02]  /*31b0*/  ULOP3.LUT UR7, UR15, 0x10000, URZ, 0xfc, !UPT ;  /* 0x000100000f077892 */ /* 0x000fc4000f8efc3f */
[----:B------:R-:W-:Y:S02]  /*31c0*/  ULOP3.LUT UR9, UR9, 0x10000, URZ, 0xfc, !UPT ;  /* 0x0001000009097892 */ /* 0x000fe4000f8efc3f */
[----:B------:R-:W-:Y:S02]  /*31d0*/  UISETP.NE.U32.AND UP0, UPT, UR8, URZ, UPT ;  /* 0x0000003f0800728c */ /* 0x000fe4000bf05070 */
[----:B------:R-:W-:Y:S02]  /*31e0*/  ULEA UR8, UR18, UR7, 0x9 ;  /* 0x0000000712087291 */ /* 0x000fe4000f8e483f */
[----:B------:R-:W-:Y:S01]  /*31f0*/  ULEA UR10, UR18, UR9, 0xa ;  /* 0x00000009120a7291 */ /* 0x000fe2000f8e503f */
[----:B------:R-:W-:Y:S02]  /*3200*/  UMOV UR11, 0x80000020 ;  /* 0x80000020000b7882 */ /* 0x000fe40000000000 */
[----:B------:R-:W-:Y:S01]  /*3210*/  UMOV UR9, 0x80000020 ;  /* 0x8000002000097882 */ /* 0x000fe20000000000 */
[----:B------:R-:W-:-:S05]  /*3220*/  UIADD3 UR6, UR6, 0x2, URZ ;  /* 0x0000000206067890 */ /* 0x000fca000fffe03f */
[----:B------:R-:W-:Y:S01]  /*3230*/  QGMMA.64x256x32.F32.E4M3.E4M3 R24, gdesc[UR8], R24, UP0 ;  /* 0x03e00000081879f3 */ /* 0x000fe2000bf00818 */
[----:B------:R-:W-:Y:S02]  /*3240*/  UIADD3 UR8, UR8, 0x2, URZ ;  /* 0x0000000208087890 */ /* 0x000fe4000fffe03f */
[----:B------:R-:W-:Y:S01]  /*3250*/  UIADD3 UR10, UR10, 0x2, URZ ;  /* 0x000000020a0a7890 */ /* 0x000fe2000fffe03f */
[----:B------:R-:W-:Y:S01]  /*3260*/  UMOV UR9, 0x80000020 ;  /* 0x8000002000097882 */ /* 0x000fe20000000000 */
[----:B------:R-:W-:Y:S01]  /*3270*/  UMOV UR11, 0x80000020 ;  /* 0x80000020000b7882 */ /* 0x000fe20000000000 */
[----:B------:R-:W-:-:S04]  /*3280*/  UISETP.NE.AND UP0, UPT, UR6, UR24, UPT ;  /* 0x000000180600728c */ /* 0x000fc8000bf05270 */
[----:B------:R-:W-:-:S06]  /*3290*/  USEL UR7, URZ, 0x1, UP0 ;  /* 0x000000013f077887 */ /* 0x000fcc0008000000 */
[----:B------:R-:W-:-:S12]  /*32a0*/  ISETP.NE.AND P0, PT, RZ, UR7, PT ;  /* 0x00000007ff007c0c */ /* 0x000fd8000bf05270 */
[----:B------:R-:W-:Y:S03]  /*32b0*/  QGMMA.64x256x32.F32.E4M3.E4M3 R24, gdesc[UR8], R24, gsb0 ;  /* 0x03e00000081879f3 */ /* 0x000fe60008000818 */
[----:B------:R-:W-:Y:S02]  /*32c0*/  WARPGROUP.DEPBAR.LE gsb0, 0x1 ;  /* 0x00008000000079c5 */ /* 0x000fe40000010100 */
[----:B------:R-:W-:Y:S05]  /*32d0*/  @!P0 BRA `(.L_x_29) ;  /* 0x0000000c00808947 */ /* 0x000fea0003800000 */
[----:B------:R-:W-:Y:S02]  /*32e0*/  WARPGROUP.DEPBAR.LE gsb0, 0x0 ;  /* 0x00008000000079c5 */ /* 0x000fe40000010000 */
[----:B------:R-:W-:-:S01]  /*32f0*/  FADD R226, R24, R226 ;  /* 0x000000e218e27221 */ /* 0x000fc20000000000 */
[----:B------:R-:W-:Y:S01]  /*3300*/  FADD R225, R25, R225 ;  /* 0x000000e119e17221 */ /* 0x000fe20000000000 */
[----:B------:R1:W-:Y:S01]  /*3310*/  STL [R1+0x90], R227 ;  /* 0x000090e301007387 */ /* 0x0003e20000100800 */
[----:B------:R-:W-:-:S01]  /*3320*/  FADD R224, R26, R224 ;  /* 0x000000e01ae07221 */ /* 0x000fc20000000000 */
[----:B------:R-:W-:Y:S01]  /*3330*/  FADD R223, R27, R223 ;  /* 0x000000df1bdf7221 */ /* 0x000fe20000000000 */
[----:B------:R-:W-:-:S01]  /*3340*/  FADD R222, R28, R222 ;  /* 0x000000de1cde7221 */ /* 0x000fc20000000000 */
[----:B------:R-:W-:Y:S01]  /*3350*/  FADD R221, R29, R221 ;  /* 0x000000dd1ddd7221 */ /* 0x000fe20000000000 */
[----:B-1----:R-:W3:Y:S04]  /*3360*/  LDL.LU R227, [R1+0x30] ;  /* 0x0000300001e37983 */ /* 0x002ee80000300800 */
[----:B------:R1:W-:Y:S01]  /*3370*/  STL [R1+0x94], R226 ;  /* 0x000094e201007387 */ /* 0x0003e20000100800 */
[----:B------:R-:W-:-:S01]  /*3380*/  FADD R220, R30, R220 ;  /* 0x000000dc1edc7221 */ /* 0x000fc20000000000 */
[----:B------:R-:W-:-:S02]  /*3390*/  FADD R219, R31, R219 ;  /* 0x000000db1fdb7221 */ /* 0x000fc40000000000 */
[----:B-1----:R-:W4:Y:S04]  /*33a0*/  LDL.LU R226, [R1+0x2c] ;  /* 0x00002c0001e27983 */ /* 0x002f280000300800 */
[----:B------:R1:W-:Y:S01]  /*33b0*/  STL [R1+0x98], R225 ;  /* 0x000098e101007387 */ /* 0x0003e20000100800 */
[----:B------:R-:W-:-:S03]  /*33c0*/  FADD R218, R32, R218 ;  /* 0x000000da20da7221 */ /* 0x000fc60000000000 */
[----:B-1----:R-:W2:Y:S04]  /*33d0*/  LDL.LU R225, [R1+0x28] ;  /* 0x0000280001e17983 */ /* 0x002ea80000300800 */
        /* <DEDUP_REMOVED lines=9> */
[----:B------:R1:W-:Y:S04]  /*3470*/  STL [R1+0xa8], R221 ;  /* 0x0000a8dd01007387 */ /* 0x0003e80000100800 */
        /* <DEDUP_REMOVED lines=12> */
[----:B-1----:R-:W2:Y:S01]  /*3540*/  LDL.LU R215, [R1] ;  /* 0x0000000001d77983 */ /* 0x002ea20000300800 */
[----:B------:R-:W-:-:S01]  /*3550*/  FADD R214, R36, R214 ;  /* 0x000000d624d67221 */ /* 0x000fc20000000000 */
[----:B------:R-:W-:Y:S01]  /*3560*/  FADD R213, R37, R213 ;  /* 0x000000d525d57221 */ /* 0x000fe20000000000 */
[----:B------:R-:W-:-:S01]  /*3570*/  FADD R212, R38, R212 ;  /* 0x000000d426d47221 */ /* 0x000fc20000000000 */
[----:B------:R-:W-:Y:S01]  /*3580*/  FADD R211, R39, R211 ;  /* 0x000000d327d37221 */ /* 0x000fe20000000000 */
[----:B------:R-:W-:-:S01]  /*3590*/  FADD R210, R40, R210 ;  /* 0x000000d228d27221 */ /* 0x000fc20000000000 */
[----:B------:R-:W-:Y:S01]  /*35a0*/  STL [R1+0xc4], R214 ;  /* 0x0000c4d601007387 */ /* 0x000fe20000100800 */
        /* <DEDUP_REMOVED lines=11> */
[----:B------:R1:W-:Y:S01]  /*3660*/  STL [R1+0xd0], R211 ;  /* 0x0000d0d301007387 */ /* 0x0003e20000100800 */
[----:B------:R-:W-:-:S01]  /*3670*/  FADD R200, R50, R200 ;  /* 0x000000c832c87221 */ /* 0x000fc20000000000 */
[----:B------:R-:W-:Y:S01]  /*3680*/  FADD R199, R51, R199 ;  /* 0x000000c733c77221 */ /* 0x000fe20000000000 */
        /* <DEDUP_REMOVED lines=69> */
[----:B-----5:R-:W-:Y:S01]  /*3ae0*/  FADD R0, R121, R0 ;  /* 0x0000000079007221 */ /* 0x020fe20000000000 */
[----:B---3--:R-:W-:-:S01]  /*3af0*/  FADD R227, R134, R227 ;  /* 0x000000e386e37221 */ /* 0x008fc20000000000 */
[----:B----4-:R-:W-:Y:S01]  /*3b00*/  FADD R226, R133, R226 ;  /* 0x000000e285e27221 */ /* 0x010fe20000000000 */
[----:B--2---:R-:W-:-:S01]  /*3b10*/  FADD R225, R132, R225 ;  /* 0x000000e184e17221 */ /* 0x004fc20000000000 */
        /* <DEDUP_REMOVED lines=9> */
[----:B------:R-:W-:-:S05]  /*3bb0*/  FADD R215, R122, R215 ;  /* 0x000000d77ad77221 */ /* 0x000fca0000000000 */
[----:B------:R2:W-:Y:S04]  /*3bc0*/  STL [R1], R215 ;  /* 0x000000d701007387 */ /* 0x0005e80000100800 */
[----:B------:R3:W-:Y:S04]  /*3bd0*/  STL [R1+0x4], R216 ;  /* 0x000004d801007387 */ /* 0x0007e80000100800 */
        /* <DEDUP_REMOVED lines=8> */
[----:B-1----:R-:W4:Y:S04]  /*3c60*/  LDL.LU R211, [R1+0x34] ;  /* 0x0000340001d37983 */ /* 0x002f280000300800 */
[----:B------:R1:W-:Y:S04]  /*3c70*/  STL [R1+0x28], R225 ;  /* 0x000028e101007387 */ /* 0x0003e80000100800 */
[----:B------:R-:W4:Y:S04]  /*3c80*/  LDL.LU R212, [R1+0x38] ;  /* 0x0000380001d47983 */ /* 0x000f280000300800 */
[----:B------:R1:W-:Y:S04]  /*3c90*/  STL [R1+0x2c], R226 ;  /* 0x00002ce201007387 */ /* 0x0003e80000100800 */
[----:B------:R-:W4:Y:S04]  /*3ca0*/  LDL.LU R213, [R1+0x3c] ;  /* 0x00003c0001d57983 */ /* 0x000f280000300800 */
[----:B------:R1:W-:Y:S04]  /*3cb0*/  STL [R1+0x30], R227 ;  /* 0x000030e301007387 */ /* 0x0003e80000100800 */
[----:B------:R-:W4:Y:S04]  /*3cc0*/  LDL.LU R214, [R1+0x40] ;  /* 0x0000400001d67983 */ /* 0x000f280000300800 */
[----:B--2---:R-:W2:Y:S04]  /*3cd0*/  LDL.LU R215, [R1+0x44] ;  /* 0x0000440001d77983 */ /* 0x004ea80000300800 */
[----:B---3--:R-:W3:Y:S04]  /*3ce0*/  LDL.LU R216, [R1+0x48] ;  /* 0x0000480001d87983 */ /* 0x008ee80000300800 */
[----:B----4-:R-:W4:Y:S04]  /*3cf0*/  LDL.LU R217, [R1+0x4c] ;  /* 0x00004c0001d97983 */ /* 0x010f280000300800 */
[----:B0-----:R-:W4:Y:S04]  /*3d00*/  LDL.LU R218, [R1+0x50] ;  /* 0x0000500001da7983 */ /* 0x001f280000300800 */
[----:B------:R-:W4:Y:S04]  /*3d10*/  LDL.LU R219, [R1+0x54] ;  /* 0x0000540001db7983 */ /* 0x000f280000300800 */
[----:B------:R-:W4:Y:S04]  /*3d20*/  LDL.LU R220, [R1+0x58] ;  /* 0x0000580001dc7983 */ /* 0x000f280000300800 */
[----:B------:R-:W4:Y:S04]  /*3d30*/  LDL.LU R221, [R1+0x5c] ;  /* 0x00005c0001dd7983 */ /* 0x000f280000300800 */
[----:B------:R-:W4:Y:S04]  /*3d40*/  LDL.LU R222, [R1+0x60] ;  /* 0x0000600001de7983 */ /* 0x000f280000300800 */
[----:B------:R-:W4:Y:S04]  /*3d50*/  LDL.LU R223, [R1+0x64] ;  /* 0x0000640001df7983 */ /* 0x000f280000300800 */
[----:B------:R-:W4:Y:S04]  /*3d60*/  LDL.LU R224, [R1+0x68] ;  /* 0x0000680001e07983 */ /* 0x000f280000300800 */
[----:B-1----:R-:W4:Y:S04]  /*3d70*/  LDL.LU R225, [R1+0x6c] ;  /* 0x00006c0001e17983 */ /* 0x002f280000300800 */
[----:B------:R-:W4:Y:S04]  /*3d80*/  LDL.LU R226, [R1+0x70] ;  /* 0x0000700001e27983 */ /* 0x000f280000300800 */
[----:B------:R-:W4:Y:S01]  /*3d90*/  LDL.LU R227, [R1+0x74] ;  /* 0x0000740001e37983 */ /* 0x000f220000300800 */
[----:B------:R-:W-:-:S05]  /*3da0*/  FADD R211, R135, R211 ;  /* 0x000000d387d37221 */ /* 0x000fca0000000000 */
[----:B------:R0:W-:Y:S01]  /*3db0*/  STL [R1+0x34], R211 ;  /* 0x000034d301007387 */ /* 0x0001e20000100800 */
[----:B------:R-:W-:-:S03]  /*3dc0*/  FADD R212, R136, R212 ;  /* 0x000000d488d47221 */ /* 0x000fc60000000000 */
[----:B0-----:R1:W5:Y:S01]  /*3dd0*/  LDL.LU R211, [R1+0xd0] ;  /* 0x0000d00001d37983 */ /* 0x0013620000300800 */
[----:B------:R-:W-:-:S03]  /*3de0*/  FADD R213, R137, R213 ;  /* 0x000000d589d57221 */ /* 0x000fc60000000000 */
[----:B------:R0:W-:Y:S01]  /*3df0*/  STL [R1+0x38], R212 ;  /* 0x000038d401007387 */ /* 0x0001e20000100800 */
[----:B------:R-:W-:-:S01]  /*3e00*/  FADD R214, R138, R214 ;  /* 0x000000d68ad67221 */ /* 0x000fc20000000000 */
[----:B--2---:R-:W-:Y:S02]  /*3e10*/  FADD R215, R139, R215 ;  /* 0x000000d78bd77221 */ /* 0x004fe40000000000 */
[----:B0-----:R1:W5:Y:S01]  /*3e20*/  LDL.LU R212, [R1+0xcc] ;  /* 0x0000cc0001d47983 */ /* 0x0013620000300800 */
[----:B---3--:R-:W-:-:S03]  /*3e30*/  FADD R216, R140, R216 ;  /* 0x000000d88cd87221 */ /* 0x008fc60000000000 */
[----:B------:R0:W-:Y:S01]  /*3e40*/  STL [R1+0x3c], R213 ;  /* 0x00003cd501007387 */ /* 0x0001e20000100800 */
[----:B----4-:R-:W-:-:S03]  /*3e50*/  FADD R217, R141, R217 ;  /* 0x000000d98dd97221 */ /* 0x010fc60000000000 */
[----:B0-----:R1:W5:Y:S01]  /*3e60*/  LDL.LU R213, [R1+0xc8] ;  /* 0x0000c80001d57983 */ /* 0x0013620000300800 */
[----:B------:R-:W-:-:S03]  /*3e70*/  FADD R218, R142, R218 ;  /* 0x000000da8eda7221 */ /* 0x000fc60000000000 */
[----:B------:R0:W-:Y:S01]  /*3e80*/  STL [R1+0x40], R214 ;  /* 0x000040d601007387 */ /* 0x0001e20000100800 */
[----:B------:R-:W-:-:S01]  /*3e90*/  FADD R219, R143, R219 ;  /* 0x000000db8fdb7221 */ /* 0x000fc20000000000 */
[----:B------:R-:W-:Y:S02]  /*3ea0*/  FADD R220, R144, R220 ;  /* 0x000000dc90dc7221 */ /* 0x000fe40000000000 */
[----:B0-----:R1:W5:Y:S04]  /*3eb0*/  LDL.LU R214, [R1+0xc4] ;  /* 0x0000c40001d67983 */ /* 0x0013680000300800 */
[----:B------:R0:W-:Y:S01]  /*3ec0*/  STL [R1+0x44], R215 ;  /* 0x000044d701007387 */ /* 0x0001e20000100800 */
[----:B------:R-:W-:-:S01]  /*3ed0*/  FADD R221, R145, R221 ;  /* 0x000000dd91dd7221 */ /* 0x000fc20000000000 */
[----:B------:R-:W-:-:S02]  /*3ee0*/  FADD R222, R146, R222 ;  /* 0x000000de92de7221 */ /* 0x000fc40000000000 */
[----:B0-----:R1:W5:Y:S04]  /*3ef0*/  LDL.LU R215, [R1+0xc0] ;  /* 0x0000c00001d77983 */ /* 0x0013680000300800 */
[----:B------:R0:W-:Y:S01]  /*3f00*/  STL [R1+0x48], R216 ;  /* 0x000048d801007387 */ /* 0x0001e20000100800 */
[----:B------:R-:W-:-:S03]  /*3f10*/  FADD R223, R147, R223 ;  /* 0x000000df93df7221 */ /* 0x000fc60000000000 */
        /* <DEDUP_REMOVED lines=13> */
[----:B------:R0:W-:Y:S04]  /*3ff0*/  STL [R1+0x5c], R221 ;  /* 0x00005cdd01007387 */ /* 0x0001e80000100800 */
        /* <DEDUP_REMOVED lines=12> */
[----:B0-----:R1:W5:Y:S01]  /*40c0*/  LDL.LU R227, [R1+0x90] ;  /* 0x0000900001e37983 */ /* 0x0013620000300800 */
[----:B------:R-:W-:-:S05]  /*40d0*/  UMOV UR6, URZ ;  /* 0x0000003f00067c82 */ /* 0x000fca0008000000 */
.L_x_29:
[----:B------:R-:W-:Y:S05]  /*40e0*/  @!P1 BRA `(.L_x_30) ;  /* 0x0000000000049947 */ /* 0x000fea0003800000 */
[----:B------:R-:W-:Y:S01]  /*40f0*/  BPT.TRAP 0x1 ;  /* 0x000000040000795c */ /* 0x000fe20000300000 */
.L_x_30:
[----:B------:R3:W-:Y:S04]  /*4100*/  STL [R1+0x94], R2 ;  /* 0x0000940201007387 */ /* 0x0007e80000100800 */
[----:B---3--:R-:W3:Y:S04]  /*4110*/  LDL R2, [R1+0x78] ;  /* 0x0000780001027983 */ /* 0x008ee80000100800 */
[----:B-----5:R4:W-:Y:S04]  /*4120*/  STL [R1+0x90], R0 ;  /* 0x0000900001007387 */ /* 0x0209e80000100800 */
[----:B----4-:R-:W4:Y:S01]  /*4130*/  LDL R0, [R1+0x7c] ;  /* 0x00007c0001007983 */ /* 0x010f220000100800 */
[----:B0-----:R-:W-:Y:S01]  /*4140*/  IMAD.U32 R229, RZ, RZ, UR23 ;  /* 0x00000017ffe57e24 */ /* 0x001fe2000f8e00ff */
[----:B---3--:R-:W-:-:S02]  /*4150*/  ISETP.NE.AND P0, PT, R2, RZ, PT ;  /* 0x000000ff0200720c */ /* 0x008fc40003f05270 */
[----:B------:R0:W5:Y:S11]  /*4160*/  LDL.LU R2, [R1+0x94] ;  /* 0x0000940001027983 */ /* 0x0001760000300800 */
[----:B------:R-:W-:-:S05]  /*4170*/  @P0 LEA R229, R229, UR14, 0x3 ;  /* 0x0000000ee5e50c11 */ /* 0x000fca000f8e18ff */
[----:B------:R-:W-:-:S05]  /*4180*/  @P0 VIADD R229, R229, 0x48 ;  /* 0x00000048e5e50836 */ /* 0x000fca0000000000 */
[----:B----4-:R-:W-:Y:S02]  /*4190*/  @P0 PRMT R229, R0, 0x654, R229 ;  /* 0x0000065400e50816 */ /* 0x010fe400000000e5 */
[----:B------:R0:W5:Y:S01]  /*41a0*/  LDL.LU R0, [R1+0x90] ;  /* 0x0000900001007983 */ /* 0x0001620000300800 */
[----:B------:R-:W-:Y:S01]  /*41b0*/  UISETP.GT.U32.AND UP0, UPT, UR13, 0x1, UPT ;  /* 0x000000010d00788c */ /* 0x000fe2000bf04070 */
[----:B------:R0:W-:Y:S05]  /*41c0*/  @P0 SYNCS.ARRIVE.TRANS64.RED.A1T0 RZ, [R229+URZ], RZ ;  /* 0x000000ffe5ff09a7 */ /* 0x0001ea000810043f */
[----:B------:R-:W-:-:S13]  /*41d0*/  PLOP3.LUT P0, PT, PT, PT, UP0, 0x80, 0x0 ;  /* 0x000000000000781c */ /* 0x000fda0003f0f008 */
[----:B0-----:R-:W-:Y:S05]  /*41e0*/  @P0 BRA `(.L_x_31) ;  /* 0x0000000000040947 */ /* 0x001fea0003800000 */
[----:B------:R-:W-:Y:S01]  /*41f0*/  BPT.TRAP 0x1 ;  /* 0x000000040000795c */ /* 0x000fe20000300000 */
.L_x_31:
[----:B------:R-:W-:Y:S01]  /*4200*/  UIADD3 UR18, UR18, 0x1, URZ ;  /* 0x0000000112127890 */ /* 0x000fe2000fffe03f */
[C---:B------:R-:W-:Y:S01]  /*4210*/  ISETP.GT.AND P0, PT, R228.reuse, 0x1, PT ;  /* 0x00000001e400780c */ /* 0x040fe20003f04270 */
[----:B------:R-:W-:Y:S01]  /*4220*/  UIADD3 UR23, UR23, 0x1, URZ ;  /* 0x0000000117177890 */ /* 0x000fe2000fffe03f */
[----:B------:R-:W-:Y:S01]  /*4230*/  VIADD R228, R228, 0xffffffff ;  /* 0xffffffffe4e47836 */ /* 0x000fe20000000000 */
[----:B------:R-:W-:Y:S02]  /*4240*/  UISETP.NE.AND UP0, UPT, UR18, 0x9, UPT ;  /* 0x000000091200788c */ /* 0x000fe4000bf05270 */
[----:B------:R-:W-:Y:S02]  /*4250*/  UISETP.NE.AND UP1, UPT, UR23, 0x9, UPT ;  /* 0x000000091700788c */ /* 0x000fe4000bf25270 */
[----:B------:R-:W-:Y:S02]  /*4260*/  USEL UR8, URZ, 0x1, UP0 ;  /* 0x000000013f087887 */ /* 0x000fe40008000000 */
[----:B------:R-:W-:-:S02]  /*4270*/  USEL UR18, UR18, URZ, UP0 ;  /* 0x0000003f12127287 */ /* 0x000fc40008000000 */
[----:B------:R-:W-:Y:S02]  /*4280*/  USEL UR23, UR23, URZ, UP1 ;  /* 0x0000003f17177287 */ /* 0x000fe40008800000 */
[----:B------:R-:W-:Y:S01]  /*4290*/  LOP3.LUT R227, R227, UR8, RZ, 0x3c, !PT ;  /* 0x00000008e3e37c12 */ /* 0x000fe2000f8e3cff */
[----:B------:R-:W-:Y:S01]  /*42a0*/  UMOV UR8, 0x1 ;  /* 0x0000000100087882 */ /* 0x000fe20000000000 */
[----:B------:R-:W-:Y:S08]  /*42b0*/  @P0 BRA `(.L_x_32) ;  /* 0xffffffec00680947 */ /* 0x000ff0000383ffff */
.L_x_24:
[----:B------:R-:W-:-:S04]  /*42c0*/  UISETP.NE.AND UP0, UPT, UR6, URZ, UPT ;  /* 0x0000003f0600728c */ /* 0x000fc8000bf05270 */
[----:B------:R-:W-:-:S06]  /*42d0*/  USEL UR6, URZ, 0x1, !UP0 ;  /* 0x000000013f067887 */ /* 0x000fcc000c000000 */
[----:B------:R-:W-:-:S13]  /*42e0*/  ISETP.NE.AND P0, PT, RZ, UR6, PT ;  /* 0x00000006ff007c0c */ /* 0x000fda000bf05270 */
[----:B------:R-:W-:Y:S05]  /*42f0*/  @!P0 BRA `(.L_x_33) ;  /* 0x0000000c00dc8947 */ /* 0x000fea0003800000 */
[----:B------:R-:W3:Y:S04]  /*4300*/  LDL.LU R227, [R1+0x74] ;  /* 0x0000740001e37983 */ /* 0x000ee80000300800 */
[----:B---3--:R0:W-:Y:S04]  /*4310*/  STL [R1+0x90], R227 ;  /* 0x000090e301007387 */ /* 0x0081e80000100800 */
[----:B0-----:R-:W3:Y:S04]  /*4320*/  LDL.LU R227, [R1+0x70] ;  /* 0x0000700001e37983 */ /* 0x001ee80000300800 */
        /* <DEDUP_REMOVED lines=55> */
[----:B0-----:R-:W3:Y:S01]  /*46a0*/  LDL.LU R227, [R1] ;  /* 0x0000000001e37983 */ /* 0x001ee20000300800 */
[----:B------:R-:W-:-:S02]  /*46b0*/  WARPGROUP.DEPBAR.LE gsb0, 0x0 ;  /* 0x00008000000079c5 */ /* 0x000fc40000010000 */
[----:B------:R-:W-:Y:S01]  /*46c0*/  FADD R226, R24, R226 ;  /* 0x000000e218e27221 */ /* 0x000fe20000000000 */
        /* <DEDUP_REMOVED lines=95> */
[----:B-----5:R-:W-:Y:S01]  /*4cc0*/  FADD R2, R120, R2 ;  /* 0x0000000278027221 */ /* 0x020fe20000000000 */
[----:B------:R-:W-:Y:S01]  /*4cd0*/  FADD R0, R121, R0 ;  /* 0x0000000079007221 */ /* 0x000fe20000000000 */
[----:B---3--:R-:W-:-:S05]  /*4ce0*/  FADD R227, R122, R227 ;  /* 0x000000e37ae37221 */ /* 0x008fca0000000000 */
[----:B------:R0:W-:Y:S04]  /*4cf0*/  STL [R1], R227 ;  /* 0x000000e301007387 */ /* 0x0001e80000100800 */
[----:B0-----:R-:W3:Y:S02]  /*4d00*/  LDL.LU R227, [R1+0x100] ;  /* 0x0001000001e37983 */ /* 0x001ee40000300800 */
[----:B---3--:R-:W-:-:S05]  /*4d10*/  FADD R227, R123, R227 ;  /* 0x000000e37be37221 */ /* 0x008fca0000000000 */
[----:B------:R0:W-:Y:S04]  /*4d20*/  STL [R1+0x4], R227 ;  /* 0x000004e301007387 */ /* 0x0001e80000100800 */
        /* <DEDUP_REMOVED lines=83> */
[----:B------:R0:W-:Y:S02]  /*5260*/  STL [R1+0x74], R227 ;  /* 0x000074e301007387 */ /* 0x0001e40000100800 */
.L_x_33:
[----:B------:R-:W-:Y:S02]  /*5270*/  WARPGROUP.DEPBAR.LE gsb0, 0x0 ;  /* 0x00008000000079c5 */ /* 0x000fe40000010000 */
[----:B------:R-:W3:Y:S02]  /*5280*/  LDC R24, c[0x0][0x28c] ;  /* 0x0000a300ff187b82 */ /* 0x000ee40000000800 */
[----:B---3--:R-:W-:-:S13]  /*5290*/  ISETP.GE.AND P0, PT, R24, 0x1, PT ;  /* 0x000000011800780c */ /* 0x008fda0003f06270 */
[----:B------:R-:W-:Y:S05]  /*52a0*/  @!P0 BRA `(.L_x_34) ;  /* 0x0000000000648947 */ /* 0x000fea0003800000 */
[----:B------:R-:W-:-:S06]  /*52b0*/  UISETP.NE.AND UP0, UPT, UR21, 0x3, UPT ;  /* 0x000000031500788c */ /* 0x000fcc000bf05270 */
[----:B------:R-:W-:-:S13]  /*52c0*/  PLOP3.LUT P0, PT, PT, PT, UP0, 0x80, 0x0 ;  /* 0x000000000000781c */ /* 0x000fda0003f0f008 */
[----:B------:R-:W-:Y:S05]  /*52d0*/  @!P0 BRA `(.L_x_35) ;  /* 0x0000000000048947 */ /* 0x000fea0003800000 */
[----:B------:R-:W-:Y:S01]  /*52e0*/  BPT.TRAP 0x1 ;  /* 0x000000040000795c */ /* 0x000fe20000300000 */
.L_x_35:
[----:B0-----:R-:W3:Y:S01]  /*52f0*/  LDL R227, [R1+0x78] ;  /* 0x0000780001e37983 */ /* 0x001ee20000100800 */
[----:B------:R-:W-:Y:S01]  /*5300*/  BSSY B0, `(.L_x_36) ;  /* 0x000000f000007945 */ /* 0x000fe20003800000 */
[----:B---3--:R-:W-:-:S13]  /*5310*/  ISETP.NE.AND P0, PT, R227, RZ, PT ;  /* 0x000000ffe300720c */ /* 0x008fda0003f05270 */
[----:B------:R-:W-:Y:S05]  /*5320*/  @!P0 BRA `(.L_x_37) ;  /* 0x0000000000308947 */ /* 0x000fea0003800000 */
[----:B------:R-:W3:Y:S01]  /*5330*/  LDL R227, [R1+0x7c] ;  /* 0x00007c0001e37983 */ /* 0x000ee20000100800 */
[----:B------:R-:W-:-:S04]  /*5340*/  UISETP.LT.AND UP0, UPT, UR12, 0x1, UPT ;  /* 0x000000010c00788c */ /* 0x000fc8000bf01270 */
[----:B------:R-:W-:-:S04]  /*5350*/  USEL UR8, UR12, 0x1, UP0 ;  /* 0x000000010c087887 */ /* 0x000fc80008000000 */
[----:B------:R-:W-:-:S04]  /*5360*/  UIADD3 UR8, UR5, UR12, -UR8 ;  /* 0x0000000c05087290 */ /* 0x000fc8000fffe808 */
[----:B------:R-:W-:-:S04]  /*5370*/  UIMAD.WIDE.U32 UR6, UR8, 0x38e38e39, URZ ;  /* 0x38e38e39080678a5 */ /* 0x000fc8000f8e003f */
[----:B------:R-:W-:-:S04]  /*5380*/  USHF.R.U32.HI UR6, URZ, 0x1, UR7 ;  /* 0x000000013f067899 */ /* 0x000fc80008011607 */
[----:B------:R-:W-:-:S04]  /*5390*/  UIMAD UR8, UR6, -0x9, UR8 ;  /* 0xfffffff7060878a4 */ /* 0x000fc8000f8e0208 */
[----:B------:R-:W-:-:S04]  /*53a0*/  ULEA UR8, UR8, UR14, 0x3 ;  /* 0x0000000e08087291 */ /* 0x000fc8000f8e183f */
[----:B------:R-:W-:-:S06]  /*53b0*/  UIADD3 UR8, UR8, 0x48, URZ ;  /* 0x0000004808087890 */ /* 0x000fcc000fffe03f */
[----:B------:R-:W-:-:S05]  /*53c0*/  IMAD.U32 R24, RZ, RZ, UR8 ;  /* 0x00000008ff187e24 */ /* 0x000fca000f8e00ff */
[----:B---3--:R-:W-:-:S04]  /*53d0*/  PRMT R24, R227, 0x654, R24 ;  /* 0x00000654e3187816 */ /* 0x008fc80000000018 */
[----:B------:R0:W-:Y:S03]  /*53e0*/  SYNCS.ARRIVE.TRANS64.RED.A1T0 RZ, [R24+URZ], RZ ;  /* 0x000000ff18ff79a7 */ /* 0x0001e6000810043f */
.L_x_37:
[----:B------:R-:W-:Y:S05]  /*53f0*/  BSYNC B0 ;  /* 0x0000000000007941 */ /* 0x000fea0003800000 */
.L_x_36:
[----:B------:R-:W-:-:S06]  /*5400*/  UISETP.GT.U32.AND UP0, UPT, UR13, 0x1, UPT ;  /* 0x000000010d00788c */ /* 0x000fcc000bf04070 */
[----:B------:R-:W-:-:S13]  /*5410*/  PLOP3.LUT P0, PT, PT, PT, UP0, 0x80, 0x0 ;  /* 0x000000000000781c */ /* 0x000fda0003f0f008 */
[----:B------:R-:W-:Y:S05]  /*5420*/  @P0 BRA `(.L_x_34) ;  /* 0x0000000000040947 */ /* 0x000fea0003800000 */
[----:B------:R-:W-:Y:S01]  /*5430*/  BPT.TRAP 0x1 ;  /* 0x000000040000795c */ /* 0x000fe20000300000 */
.L_x_34:
[----:B-----5:R3:W-:Y:S01]  /*5440*/  STL [R1+0x94], R2 ;  /* 0x0000940201007387 */ /* 0x0207e20000100800 */
[----:B------:R-:W4:Y:S01]  /*5450*/  LDC R28, c[0x0][0x288] ;  /* 0x0000a200ff1c7b82 */ /* 0x000f220000000800 */
[----:B------:R-:W-:Y:S02]  /*5460*/  UIADD3 UR9, UR12, UR5, URZ ;  /* 0x000000050c097290 */ /* 0x000fe4000fffe03f */
[----:B------:R0:W-:Y:S01]  /*5470*/  STL [R1+0x90], R0 ;  /* 0x0000900001007387 */ /* 0x0001e20000100800 */
[----:B------:R-:W-:Y:S01]  /*5480*/  USHF.R.S32.HI UR10, URZ, 0x1f, UR22 ;  /* 0x0000001f3f0a7899 */ /* 0x000fe20008011416 */
[----:B------:R-:W-:Y:S01]  /*5490*/  ULDC.64 UR14, c[0x0][0x5d0] ;  /* 0x00017400000e7ab9 */ /* 0x000fe20000000a00 */
[----:B------:R-:W-:Y:S01]  /*54a0*/  ULDC UR11, c[0x0][0x284] ;  /* 0x0000a100000b7ab9 */ /* 0x000fe20000000800 */
[----:B---3--:R-:W3:Y:S01]  /*54b0*/  S2R R2, SR_TID.X ;  /* 0x0000000000027919 */ /* 0x008ee20000002100 */
[----:B0-----:R-:W2:Y:S04]  /*54c0*/  LDL.LU R0, [R1+0x88] ;  /* 0x0000880001007983 */ /* 0x001ea80000300800 */
[----:B------:R-:W4:Y:S01]  /*54d0*/  LDL.LU R227, [R1+0x8c] ;  /* 0x00008c0001e37983 */ /* 0x000f220000300800 */
[----:B------:R-:W-:-:S02]  /*54e0*/  UISETP.GT.U32.AND UP0, UPT, UR9, 0x8, UPT ;  /* 0x000000080900788c */ /* 0x000fc4000bf04070 */
[----:B------:R-:W-:Y:S01]  /*54f0*/  UISETP.GE.U32.AND UP1, UPT, UR12, 0x9, UPT ;  /* 0x000000090c00788c */ /* 0x000fe2000bf26070 */
[--C-:B---3--:R-:W-:Y:S02]  /*5500*/  SHF.R.U32.HI R24, RZ, 0x2, R2.reuse ;  /* 0x00000002ff187819 */ /* 0x108fe40000011602 */
[----:B------:R-:W-:Y:S02]  /*5510*/  LOP3.LUT R26, R2, 0x60, RZ, 0xc0, !PT ;  /* 0x00000060021a7812 */ /* 0x000fe400078ec0ff */
[----:B------:R-:W-:Y:S02]  /*5520*/  SHF.R.U32.HI R27, RZ, 0x7, R2 ;  /* 0x00000007ff1b7819 */ /* 0x000fe40000011602 */
[----:B------:R-:W-:Y:S02]  /*5530*/  LOP3.LUT R25, R24, 0x7, RZ, 0xc0, !PT ;  /* 0x0000000718197812 */ /* 0x000fe400078ec0ff */
[----:B------:R-:W-:Y:S02]  /*5540*/  SHF.R.U32.HI R26, RZ, 0x1, R26 ;  /* 0x00000001ff1a7819 */ /* 0x000fe4000001161a */
[----:B------:R-:W-:-:S02]  /*5550*/  LOP3.LUT R24, R27, 0x1, RZ, 0xc0, !PT ;  /* 0x000000011b187812 */ /* 0x000fc400078ec0ff */
[----:B------:R-:W-:-:S03]  /*5560*/  IADD3 R29, RZ, -R26, -R25 ;  /* 0x8000001aff1d7210 */ /* 0x000fc60007ffe819 */
[C---:B------:R-:W-:Y:S02]  /*5570*/  IMAD.SHL.U32 R30, R24.reuse, 0x40, RZ ;  /* 0x00000040181e7824 */ /* 0x040fe400078e00ff */
[----:B------:R-:W-:Y:S02]  /*5580*/  IMAD R29, R24, -0x40, R29 ;  /* 0xffffffc0181d7824 */ /* 0x000fe400078e021d */
[----:B------:R-:W-:Y:S01]  /*5590*/  IMAD.SHL.U32 R24, R2, 0x2, RZ ;  /* 0x0000000202187824 */ /* 0x000fe200078e00ff */
[----:B------:R-:W-:-:S04]  /*55a0*/  LOP3.LUT R27, R30, 0x40, R25, 0xe2, !PT ;  /* 0x000000401e1b7812 */ /* 0x000fc800078ee219 */
[----:B------:R-:W-:Y:S02]  /*55b0*/  LOP3.LUT R30, R24, 0x6, RZ, 0xc0, !PT ;  /* 0x00000006181e7812 */ /* 0x000fe400078ec0ff */
[----:B------:R-:W-:Y:S02]  /*55c0*/  LOP3.LUT R24, R2, 0x3, RZ, 0xc0, !PT ;  /* 0x0000000302187812 */ /* 0x000fe400078ec0ff */
[----:B------:R0:W5:Y:S01]  /*55d0*/  LDL.LU R2, [R1+0x94] ;  /* 0x0000940001027983 */ /* 0x0001620000300800 */
[----:B------:R-:W-:Y:S01]  /*55e0*/  UIMAD.WIDE.U32 UR6, UR9, 0x38e38e39, URZ ;  /* 0x38e38e39090678a5 */ /* 0x000fe2000f8e003f */
[----:B--2---:R-:W-:Y:S01]  /*55f0*/  PRMT R30, R30, 0x6540, R0 ;  /* 0x000065401e1e7816 */ /* 0x004fe20000000000 */
[----:B------:R-:W-:Y:S02]  /*5600*/  IMAD.SHL.U32 R35, R0, 0x100, RZ ;  /* 0x0000010000237824 */ /* 0x000fe400078e00ff */
[----:B------:R0:W5:Y:S01]  /*5610*/  LDL.LU R0, [R1+0x90] ;  /* 0x0000900001007983 */ /* 0x0001620000300800 */
[----:B----4-:R-:W-:Y:S01]  /*5620*/  IMAD R34, R24, -0x2, R28 ;  /* 0xfffffffe18227824 */ /* 0x010fe200078e021c */
[----:B------:R-:W-:Y:S01]  /*5630*/  UIMAD UR5, UR10, UR14, URZ ;  /* 0x0000000e0a0572a4 */ /* 0x000fe2000f8e023f */
[----:B------:R-:W-:Y:S01]  /*5640*/  ISETP.GE.AND P0, PT, R35, R28, PT ;  /* 0x0000001c2300720c */ /* 0x000fe20003f06270 */
[C---:B------:R-:W-:Y:S01]  /*5650*/  IMAD.SHL.U32 R28, R227.reuse, 0x80, RZ ;  /* 0x00000080e31c7824 */ /* 0x040fe200078e00ff */
[----:B------:R-:W-:Y:S01]  /*5660*/  UISETP.LT.U32.AND UP0, UPT, UR12, 0x9, UP0 ;  /* 0x000000090c00788c */ /* 0x000fe20008701070 */
[--C-:B------:R-:W-:Y:S01]  /*5670*/  SHF.R.S32.HI R31, RZ, 0x1f, R30.reuse ;  /* 0x0000001fff1f7819 */ /* 0x100fe2000001141e */
[----:B------:R-:W-:Y:S01]  /*5680*/  UIMAD UR8, UR22, UR15, UR5 ;  /* 0x0000000f160872a4 */ /* 0x000fe2000f8e0205 */
[----:B------:R-:W-:Y:S01]  /*5690*/  IMAD.U32 R25, RZ, RZ, UR14 ;  /* 0x0000000eff197e24 */ /* 0x000fe2000f8e00ff */
[C---:B------:R-:W-:Y:S01]  /*56a0*/  ISETP.GE.OR P0, PT, R28.reuse, UR11, P0 ;  /* 0x0000000b1c007c0c */ /* 0x040fe20008706670 */
[----:B------:R-:W-:Y:S01]  /*56b0*/  USEL UR5, URZ, 0x1, !UP0 ;  /* 0x000000013f057887 */ /* 0x000fe2000c000000 */
[----:B------:R-:W-:Y:S01]  /*56c0*/  IMAD.WIDE R32, R227, 0x80, RZ ;  /* 0x00000080e3207825 */ /* 0x000fe200078e02ff */
[----:B------:R-:W-:Y:S01]  /*56d0*/  USHF.R.U32.HI UR6, URZ, 0x1, UR7 ;  /* 0x000000013f067899 */ /* 0x000fe20008011607 */
[----:B------:R-:W-:Y:S01]  /*56e0*/  IADD3 R38, -R28, UR11, R29 ;  /* 0x0000000b1c267c10 */ /* 0x000fe2000fffe11d */
[----:B------:R-:W-:Y:S01]  /*56f0*/  ULOP3.LUT UR4, UR4, UR5, URZ, 0x3c, !UPT ;  /* 0x0000000504047292 */ /* 0x000fe2000f8e3c3f */
[----:B------:R-:W-:Y:S01]  /*5700*/  IMAD.WIDE.U32 R24, R25, UR22, R30 ;  /* 0x0000001619187c25 */ /* 0x000fe2000f8e001e */
[----:B------:R-:W-:Y:S01]  /*5710*/  UIMAD UR5, UR6, -0x9, UR9 ;  /* 0xfffffff7060578a4 */ /* 0x000fe2000f8e0209 */
[----:B------:R-:W-:Y:S01]  /*5720*/  LOP3.LUT R39, R32, R27, R26, 0xfe, !PT ;  /* 0x0000001b20277212 */ /* 0x000fe200078efe1a */
[----:B------:R-:W-:Y:S01]  /*5730*/  @UP1 ULOP3.LUT UR4, UR4, 0x1, UR6, 0x78, !UPT ;  /* 0x0000000104041892 */ /* 0x000fe2000f8e7806 */
[----:B------:R-:W-:-:S02]  /*5740*/  VIADD R25, R25, UR8 ;  /* 0x0000000819197c36 */ /* 0x000fc40008000000 */
[----:B------:R-:W-:Y:S02]  /*5750*/  IMAD.IADD R35, R34, 0x1, -R35 ;  /* 0x0000000122237824 */ /* 0x000fe400078e0a23 */
[----:B------:R-:W-:Y:S01]  /*5760*/  IMAD.MOV.U32 R34, RZ, RZ, -0x1 ;  /* 0xffffffffff227424 */ /* 0x000fe200078e00ff */
[----:B0-----:R-:W-:Y:S06]  /*5770*/  @P0 BRA `(.L_x_38) ;  /* 0x0000008c00980947 */ /* 0x001fec0003800000 */
[----:B------:R-:W0:Y:S01]  /*5780*/  LDC.64 R28, c[0x0][0x5c8] ;  /* 0x00017200ff1c7b82 */ /* 0x000e220000000a00 */
[----:B------:R-:W-:Y:S01]  /*5790*/  ULDC.64 UR6, c[0x0][0x5c0] ;  /* 0x0001700000067ab9 */ /* 0x000fe20000000a00 */
[----:B------:R-:W-:Y:S01]  /*57a0*/  BSSY B0, `(.L_x_38) ;  /* 0x00008e3000007945 */ /* 0x000fe20003800000 */
[-C--:B0-----:R-:W-:Y:S02]  /*57b0*/  IMAD R26, R33, R28.reuse, RZ ;  /* 0x0000001c211a7224 */ /* 0x081fe400078e02ff */
[----:B------:R-:W-:-:S04]  /*57c0*/  IMAD.WIDE.U32 R24, R39, R28, R24 ;  /* 0x0000001c27187225 */ /* 0x000fc800078e0018 */
[----:B------:R-:W-:Y:S01]  /*57d0*/  IMAD R27, R39, R29, R26 ;  /* 0x0000001d271b7224 */ /* 0x000fe200078e021a */
[----:B------:R-:W-:Y:S02]  /*57e0*/  LEA R26, P0, R28, R24, 0x3 ;  /* 0x000000181c1a7211 */ /* 0x000fe400078018ff */
[----:B------:R-:W-:Y:S01]  /*57f0*/  IADD3 R24, P1, R24, UR6, RZ ;  /* 0x0000000618187c10 */ /* 0x000fe2000ff3e0ff */
[----:B------:R-:W-:Y:S01]  /*5800*/  IMAD.IADD R27, R25, 0x1, R27 ;  /* 0x00000001191b7824 */ /* 0x000fe200078e021b */
[----:B------:R-:W-:-:S04]  /*5810*/  IADD3 R26, P3, R26, UR6, RZ ;  /* 0x000000061a1a7c10 */ /* 0x000fc8000ff7e0ff */
[----:B------:R-:W-:Y:S02]  /*5820*/  LEA.HI.X R28, R28, R27, R29, 0x3, P0 ;  /* 0x0000001b1c1c7211 */ /* 0x000fe400000f1c1d */
[----:B------:R-:W-:Y:S02]  /*5830*/  FSETP.NEU.AND P0, PT, RZ, UR19, PT ;  /* 0x00000013ff007c0b */ /* 0x000fe4000bf0d000 */
[----:B------:R-:W-:Y:S02]  /*5840*/  IADD3.X R25, R27, UR7, RZ, P1, !PT ;  /* 0x000000071b197c10 */ /* 0x000fe40008ffe4ff */
[----:B------:R-:W-:-:S09]  /*5850*/  IADD3.X R27, R28, UR7, RZ, P3, !PT ;  /* 0x000000071c1b7c10 */ /* 0x000fd20009ffe4ff */
[----:B------:R-:W-:Y:S05]  /*5860*/  @!P0 BRA `(.L_x_39) ;  /* 0x0000006800d88947 */ /* 0x000fea0003800000 */
[----:B------:R-:W-:Y:S01]  /*5870*/  ULDC.64 UR8, c[0x0][0x5b8] ;  /* 0x00016e0000087ab9 */ /* 0x000fe20000000a00 */
[----:B------:R-:W-:Y:S01]  /*5880*/  ISETP.GE.AND P0, PT, R38, 0x1, PT ;  /* 0x000000012600780c */ /* 0x000fe20003f06270 */
[----:B------:R-:W-:Y:S02]  /*5890*/  UIMAD UR6, UR10, UR8, URZ ;  /* 0x000000080a0672a4 */ /* 0x000fe4000f8e023f */
[----:B------:R-:W-:Y:S01]  /*58a0*/  IMAD.U32 R29, RZ, RZ, UR8 ;  /* 0x00000008ff1d7e24 */ /* 0x000fe2000f8e00ff */
[----:B------:R-:W-:Y:S01]  /*58b0*/  BSSY B1, `(.L_x_40) ;  /* 0x000000f000017945 */ /* 0x000fe20003800000 */
[----:B------:R-:W-:Y:S01]  /*58c0*/  ISETP.LT.OR P4, PT, R35, 0x1, !P0 ;  /* 0x000000012300780c */ /* 0x000fe20004781670 */
[----:B------:R-:W-:Y:S02]  /*58d0*/  UIMAD UR6, UR22, UR9, UR6 ;  /* 0x00000009160672a4 */ /* 0x000fe4000f8e0206 */
[----:B------:R-:W-:Y:S01]  /*58e0*/  IMAD.WIDE.U32 R30, R29, UR22, R30 ;  /* 0x000000161d1e7c25 */ /* 0x000fe2000f8e001e */
[----:B------:R-:W-:-:S03]  /*58f0*/  ULDC.64 UR8, c[0x0][0x5a8] ;  /* 0x00016a0000087ab9 */ /* 0x000fc60000000a00 */
[----:B------:R-:W-:Y:S01]  /*5900*/  VIADD R31, R31, UR6 ;  /* 0x000000061f1f7c36 */ /* 0x000fe20008000000 */
[----:B------:R-:W-:Y:S02]  /*5910*/  ULDC.64 UR6, c[0x0][0x5b0] ;  /* 0x00016c0000067ab9 */ /* 0x000fe40000000a00 */
[----:B------:R-:W-:Y:S02]  /*5920*/  IMAD R36, R33, UR6, RZ ;  /* 0x0000000621247c24 */ /* 0x000fe4000f8e02ff */
[----:B------:R-:W-:-:S04]  /*5930*/  IMAD.WIDE.U32 R28, R39, UR6, R30 ;  /* 0x00000006271c7c25 */ /* 0x000fc8000f8e001e */
[--C-:B------:R-:W-:Y:S01]  /*5940*/  IMAD R37, R39, UR7, R36.reuse ;  /* 0x0000000727257c24 */ /* 0x100fe2000f8e0224 */
[----:B------:R-:W-:Y:S02]  /*5950*/  IADD3 R28, P1, R28, UR8, RZ ;  /* 0x000000081c1c7c10 */ /* 0x000fe4000ff3e0ff */
[----:B------:R-:W-:Y:S02]  /*5960*/  PRMT R36, RZ, 0x7610, R36 ;  /* 0x00007610ff247816 */ /* 0x000fe40000000024 */
[----:B------:R-:W-:Y:S01]  /*5970*/  IADD3.X R29, R29, UR9, R37, P1, !PT ;  /* 0x000000091d1d7c10 */ /* 0x000fe20008ffe425 */
[----:B------:R-:W-:Y:S08]  /*5980*/  @P4 BRA `(.L_x_41) ;  /* 0x0000000000044947 */ /* 0x000ff00003800000 */
[----:B------:R0:W5:Y:S02]  /*5990*/  LDG.E.U8 R36, desc[UR16][R28.64] ;  /* 0x000000101c247981 */ /* 0x000164000c1e1100 */
.L_x_41:
[----:B------:R-:W-:Y:S05]  /*59a0*/  BSYNC B1 ;  /* 0x0000000000017941 */ /* 0x000fea0003800000 */
.L_x_40:
[----:B-----5:R-:W-:Y:S01]  /*59b0*/  LOP3.LUT R36, R36, 0xff, RZ, 0xc0, !PT ;  /* 0x000000ff24247812 */ /* 0x020fe200078ec0ff */
[----:B------:R-:W-:Y:S01]  /*59c0*/  BSSY B1, `(.L_x_42) ;  /* 0x000000b000017945 */ /* 0x000fe20003800000 */
[----:B------:R-:W-:Y:S02]  /*59d0*/  ISETP.LT.OR P3, PT, R35, 0x2, !P0 ;  /* 0x000000022300780c */ /* 0x000fe40004761670 */
[----:B------:R-:W-:-:S05]  /*59e0*/  F2FP.F16.E4M3.UNPACK_B R36, R36 ;  /* 0x00000024ff24723e */ /* 0x000fca00020006ff */
[----:B------:R-:W-:-:S05]  /*59f0*/  HADD2.F32 R36, -RZ, R36.H0_H0 ;  /* 0x20000024ff247230 */ /* 0x000fca0000004100 */
[----:B------:R-:W-:Y:S01]  /*5a00*/  FMUL R37, R36, UR19 ;  /* 0x0000001324257c20 */ /* 0x000fe20008400000 */
[----:B------:R-:W-:-:S03]  /*5a10*/  PRMT R36, RZ, 0x7610, R36 ;  /* 0x00007610ff247816 */ /* 0x000fc60000000024 */
[----:B------:R-:W-:-:S05]  /*5a20*/  FFMA R37, R226, UR20, R37 ;  /* 0x00000014e2257c23 */ /* 0x000fca0008000025 */
[----:B------:R-:W-:-:S05]  /*5a30*/  F2FP.SATFINITE.E4M3.F32.PACK_AB_MERGE_C R37, RZ, R37, RZ ;  /* 0x00000025ff25723e */ /* 0x000fca00048070ff */
[----:B------:R2:W-:Y:S01]  /*5a40*/  @!P4 STG.E.U8 desc[UR16][R24.64], R37 ;  /* 0x000000251800c986 */ /* 0x0005e2000c101110 */
[----:B------:R-:W-:Y:S05]  /*5a50*/  @P3 BRA `(.L_x_43) ;  /* 0x0000000000043947 */ /* 0x000fea0003800000 */
[----:B------:R3:W5:Y:S02]  /*5a60*/  LDG.E.U8 R36, desc[UR16][R28.64+0x1] ;  /* 0x000001101c247981 */ /* 0x000764000c1e1100 */
.L_x_43:
[----:B------:R-:W-:Y:S05]  /*5a70*/  BSYNC B1 ;  /* 0x0000000000017941 */ /* 0x000fea0003800000 */
.L_x_42:
[----:B-----5:R-:W-:Y:S01]  /*5a80*/  LOP3.LUT R36, R36, 0xff, RZ, 0xc0, !PT ;  /* 0x000000ff24247812 */ /* 0x020fe200078ec0ff */
[----:B------:R-:W-:Y:S01]  /*5a90*/  BSSY B1, `(.L_x_44) ;  /* 0x0000013000017945 */ /* 0x000fe20003800000 */
[----:B--2---:R-:W-:Y:S02]  /*5aa0*/  IADD3 R37, P1, R39, 0x8, RZ ;  /* 0x0000000827257810 */ /* 0x004fe40007f3e0ff */
[----:B------:R-:W-:-:S03]  /*5ab0*/  F2FP.F16.E4M3.UNPACK_B R36, R36 ;  /* 0x00000024ff24723e */ /* 0x000fc600020006ff */
[----:B------:R-:W-:Y:S01]  /*5ac0*/  IMAD.X R32, RZ, RZ, R33, P1 ;  /* 0x000000ffff207224 */ /* 0x000fe200008e0621 */
[----:B------:R-:W-:Y:S01]  /*5ad0*/  ISETP.GE.AND P1, PT, R38, 0x9, PT ;  /* 0x000000092600780c */ /* 0x000fe20003f26270 */
[----:B------:R-:W-:Y:S02]  /*5ae0*/  HADD2.F32 R36, -RZ, R36.H0_H0 ;  /* 0x20000024ff247230 */ /* 0x000fe40000004100 */
[----:B------:R-:W-:Y:S01]  /*5af0*/  IMAD R32, R32, UR6, RZ ;  /* 0x0000000620207c24 */ /* 0x000fe2000f8e02ff */
[----:B------:R-:W-:Y:S01]  /*5b00*/  ISETP.LT.OR P5, PT, R35, 0x1, !P1 ;  /* 0x000000012300780c */ /* 0x000fe20004fa1670 */
[----:B------:R-:W-:-:S04]  /*5b10*/  IMAD.WIDE.U32 R30, R37, UR6, R30 ;  /* 0x00000006251e7c25 */ /* 0x000fc8000f8e001e */
[----:B------:R-:W-:Y:S01]  /*5b20*/  FMUL R36, R36, UR19 ;  /* 0x0000001324247c20 */ /* 0x000fe20008400000 */
[----:B------:R-:W-:-:S03]  /*5b30*/  IMAD R37, R37, UR7, R32 ;  /* 0x0000000725257c24 */ /* 0x000fc6000f8e0220 */
[----:B------:R-:W-:Y:S01]  /*5b40*/  FFMA R36, R225, UR20, R36 ;  /* 0x00000014e1247c23 */ /* 0x000fe20008000024 */
[----:B------:R-:W-:Y:S02]  /*5b50*/  IADD3 R30, P4, R30, UR8, RZ ;  /* 0x000000081e1e7c10 */ /* 0x000fe4000ff9e0ff */
[----:B------:R-:W-:Y:S02]  /*5b60*/  PRMT R32, RZ, 0x7610, R32 ;  /* 0x00007610ff207816 */ /* 0x000fe40000000020 */
[----:B------:R-:W-:Y:S02]  /*5b70*/  F2FP.SATFINITE.E4M3.F32.PACK_AB_MERGE_C R33, RZ, R36, RZ ;  /* 0x00000024ff21723e */ /* 0x000fe400048070ff */
[----:B------:R-:W-:-:S03]  /*5b80*/  IADD3.X R31, R31, UR9, R37, P4, !PT ;  /* 0x000000091f1f7c10 */ /* 0x000fc6000a7fe425 */
[----:B------:R2:W-:Y:S01]  /*5b90*/  @!P3 STG.E.U8 desc[UR16][R24.64+0x1], R33 ;  /* 0x000001211800b986 */ /* 0x0005e2000c101110 */
[----:B------:R-:W-:Y:S05]  /*5ba0*/  @P5 BRA `(.L_x_45) ;  /* 0x0000000000045947 */ /* 0x000fea0003800000 */
[----:B------:R4:W5:Y:S02]  /*5bb0*/  LDG.E.U8 R32, desc[UR16][R30.64] ;  /* 0x000000101e207981 */ /* 0x000964000c1e1100 */
.L_x_45:
[----:B------:R-:W-:Y:S05]  /*5bc0*/  BSYNC B1 ;  /* 0x0000000000017941 */ /* 0x000fea0003800000 */
.L_x_44:
[----:B-----5:R-:W-:Y:S01]  /*5bd0*/  LOP3.LUT R32, R32, 0xff, RZ, 0xc0, !PT ;  /* 0x000000ff20207812 */ /* 0x020fe200078ec0ff */
[----:B------:R-:W-:Y:S01]  /*5be0*/  BSSY B1, `(.L_x_46) ;  /* 0x000000b000017945 */ /* 0x000fe20003800000 */
[----:B------:R-:W-:Y:S02]  /*5bf0*/  ISETP.LT.OR P3, PT, R35, 0x2, !P1 ;  /* 0x000000022300780c */ /* 0x000fe40004f61670 */
[----:B------:R-:W-:-:S05]  /*5c00*/  F2FP.F16.E4M3.UNPACK_B R32, R32 ;  /* 0x00000020ff20723e */ /* 0x000fca00020006ff */
[----:B------:R-:W-:-:S05]  /*5c10*/  HADD2.F32 R32, -RZ, R32.H0_H0 ;  /* 0x20000020ff207230 */ /* 0x000fca0000004100 */
[----:B--2---:R-:W-:Y:S01]  /*5c20*/  FMUL R33, R32, UR19 ;  /* 0x0000001320217c20 */ /* 0x004fe20008400000 */
[----:B------:R-:W-:-:S03]  /*5c30*/  PRMT R32, RZ, 0x7610, R32 ;  /* 0x00007610ff207816 */ /* 0x000fc60000000020 */
[----:B------:R-:W-:-:S05]  /*5c40*/  FFMA R33, R224, UR20, R33 ;  /* 0x00000014e0217c23 */ /* 0x000fca0008000021 */
[----:B------:R-:W-:-:S05]  /*5c50*/  F2FP.SATFINITE.E4M3.F32.PACK_AB_MERGE_C R33, RZ, R33, RZ ;  /* 0x00000021ff21723e */ /* 0x000fca00048070ff */
[----:B------:R2:W-:Y:S01]  /*5c60*/  @!P5 STG.E.U8 desc[UR16][R26.64], R33 ;  /* 0x000000211a00d986 */ /* 0x0005e2000c101110 */
[----:B------:R-:W-:Y:S05]  /*5c70*/  @P3 BRA `(.L_x_47) ;  /* 0x0000000000043947 */ /* 0x000fea0003800000 */
[----:B------:R0:W5:Y:S02]  /*5c80*/  LDG.E.U8 R32, desc[UR16][R30.64+0x1] ;  /* 0x000001101e207981 */ /* 0x000164000c1e1100 */
.L_x_47:
[----:B------:R-:W-:Y:S05]  /*5c90*/  BSYNC B1 ;  /* 0x0000000000017941 */ /* 0x000fea0003800000 */
.L_x_46:
[----:B-----5:R-:W-:Y:S01]  /*5ca0*/  LOP3.LUT R32, R32, 0xff, RZ, 0xc0, !PT ;  /* 0x000000ff20207812 */ /* 0x020fe200078ec0ff */
[----:B------:R-:W-:Y:S01]  /*5cb0*/  BSSY B1, `(.L_x_48) ;  /* 0x000000b000017945 */ /* 0x000fe20003800000 */
[----:B------:R-:W-:Y:S02]  /*5cc0*/  ISETP.LT.OR P4, PT, R35, 0x9, !P0 ;  /* 0x000000092300780c */ /* 0x000fe40004781670 */
[----:B------:R-:W-:-:S05]  /*5cd0*/  F2FP.F16.E4M3.UNPACK_B R32, R32 ;  /* 0x00000020ff20723e */ /* 0x000fca00020006ff */
[----:B------:R-:W-:-:S05]  /*5ce0*/  HADD2.F32 R32, -RZ, R32.H0_H0 ;  /* 0x20000020ff207230 */ /* 0x000fca0000004100 */
[----:B------:R-:W-:-:S04]  /*5cf0*/  FMUL R32, R32, UR19 ;  /* 0x0000001320207c20 */ /* 0x000fc80008400000 */
[----:B------:R-:W-:-:S05]  /*5d00*/  FFMA R32, R223, UR20, R32 ;  /* 0x00000014df207c23 */ /* 0x000fca0008000020 */
[----:B--2---:R-:W-:Y:S02]  /*5d10*/  F2FP.SATFINITE.E4M3.F32.PACK_AB_MERGE_C R33, RZ, R32, RZ ;  /* 0x00000020ff21723e */ /* 0x004fe400048070ff */
[----:B------:R-:W-:-:S03]  /*5d20*/  PRMT R32, RZ, 0x7610, R32 ;  /* 0x00007610ff207816 */ /* 0x000fc60000000020 */
[----:B------:R2:W-:Y:S01]  /*5d30*/  @!P3 STG.E.U8 desc[UR16][R26.64+0x1], R33 ;  /* 0x000001211a00b986 */ /* 0x0005e2000c101110 */
[----:B------:R-:W-:Y:S05]  /*5d40*/  @P4 BRA `(.L_x_49) ;  /* 0x0000000000044947 */ /* 0x000fea0003800000 */
[----:B------:R0:W5:Y:S02]  /*5d50*/  LDG.E.U8 R32, desc[UR16][R28.64+0x8] ;  /* 0x000008101c207981 */ /* 0x000164000c1e1100 */
.L_x_49:
[----:B------:R-:W-:Y:S05]  /*5d60*/  BSYNC B1 ;  /* 0x0000000000017941 */ /* 0x000fea0003800000 */
.L_x_48:
        /* <DEDUP_REMOVED lines=12> */
.L_x_51:
[----:B------:R-:W-:Y:S05]  /*5e30*/  BSYNC B1 ;  /* 0x0000000000017941 */ /* 0x000fea0003800000 */
.L_x_50:
        /* <DEDUP_REMOVED lines=12> */
.L_x_53:
[----:B------:R-:W-:Y:S05]  /*5f00*/  BSYNC B1 ;  /* 0x0000000000017941 */ /* 0x000fea0003800000 */
.L_x_52:
        /* <DEDUP_REMOVED lines=12> */
.L_x_55:
[----:B------:R-:W-:Y:S05]  /*5fd0*/  BSYNC B1 ;  /* 0x0000000000017941 */ /* 0x000fea0003800000 */
.L_x_54:
        /* <DEDUP_REMOVED lines=12> */
.L_x_57:
[----:B------:R-:W-:Y:S05]  /*60a0*/  BSYNC B1 ;  /* 0x0000000000017941 */ /* 0x000fea0003800000 */
.L_x_56:
        /* <DEDUP_REMOVED lines=12> */
.L_x_59:
[----:B------:R-:W-:Y:S05]  /*6170*/  BSYNC B1 ;  /* 0x0000000000017941 */ /* 0x000fea0003800000 */
.L_x_58:
        /* <DEDUP_REMOVED lines=12> */
.L_x_61:
[----:B------:R-:W-:Y:S05]  /*6240*/  BSYNC B1 ;  /* 0x0000000000017941 */ /* 0x000fea0003800000 */
.L_x_60:
        /* <DEDUP_REMOVED lines=12> */
.L_x_63:
[----:B------:R-:W-:Y:S05]  /*6310*/  BSYNC B1 ;  /* 0x0000000000017941 */ /* 0x000fea0003800000 */
.L_x_62:
        /* <DEDUP_REMOVED lines=12> */
.L_x_65:
[----:B------:R-:W-:Y:S05]  /*63e0*/  BSYNC B1 ;  /* 0x0000000000017941 */ /* 0x000fea0003800000 */
.L_x_64:
        /* <DEDUP_REMOVED lines=12> */
.L_x_67:
[----:B------:R-:W-:Y:S05]  /*64b0*/  BSYNC B1 ;  /* 0x0000000000017941 */ /* 0x000fea0003800000 */
.L_x_66:
        /* <DEDUP_REMOVED lines=12> */
.L_x_69:
[----:B------:R-:W-:Y:S05]  /*6580*/  BSYNC B1 ;  /* 0x0000000000017941 */ /* 0x000fea0003800000 */
.L_x_68:
        /* <DEDUP_REMOVED lines=12> */
.L_x_71:
[----:B------:R-:W-:Y:S05]  /*6650*/  BSYNC B1 ;  /* 0x0000000000017941 */ /* 0x000fea0003800000 */
.L_x_70:
        /* <DEDUP_REMOVED lines=12> */
.L_x_73:
[----:B------:R-:W-:Y:S05]  /*6720*/  BSYNC B1 ;  /* 0x0000000000017941 */ /* 0x000fea0003800000 */
.L_x_72:
        /* <DEDUP_REMOVED lines=12> */
.L_x_75:
[----:B------:R-:W-:Y:S05]  /*67f0*/  BSYNC B1 ;  /* 0x0000000000017941 */ /* 0x000fea0003800000 */
.L_x_74:
        /* <DEDUP_REMOVED lines=12> */
.L_x_77:
[----:B------:R-:W-:Y:S05]  /*68c0*/  BSYNC B1 ;  /* 0x0000000000017941 */ /* 0x000fea0003800000 */
.L_x_76:
        /* <DEDUP_REMOVED lines=12> */
.L_x_79:
[----:B------:R-:W-:Y:S05]  /*6990*/  BSYNC B1 ;  /* 0x0000000000017941 */ /* 0x000fea0003800000 */
.L_x_78:
        /* <DEDUP_REMOVED lines=12> */
.L_x_81:
[----:B------:R-:W-:Y:S05]  /*6a60*/  BSYNC B1 ;  /* 0x0000000000017941 */ /* 0x000fea0003800000 */
.L_x_80:
        /* <DEDUP_REMOVED lines=12> */
.L_x_83:
[----:B------:R-:W-:Y:S05]  /*6b30*/  BSYNC B1 ;  /* 0x0000000000017941 */ /* 0x000fea0003800000 */
.L_x_82:
        /* <DEDUP_REMOVED lines=12> */
.L_x_85:
[----:B------:R-:W-:Y:S05]  /*6c00*/  BSYNC B1 ;  /* 0x0000000000017941 */ /* 0x000fea0003800000 */
.L_x_84:
        /* <DEDUP_REMOVED lines=12> */
.L_x_87:
[----:B------:R-:W-:Y:S05]  /*6cd0*/  BSYNC B1 ;  /* 0x0000000000017941 */ /* 0x000fea0003800000 */
.L_x_86:
        /* <DEDUP_REMOVED lines=12> */
.L_x_89:
[----:B------:R-:W-:Y:S05]  /*6da0*/  BSYNC B1 ;  /* 0x0000000000017941 */ /* 0x000fea0003800000 */
.L_x_88:
        /* <DEDUP_REMOVED lines=12> */
.L_x_91:
[----:B------:R-:W-:Y:S05]  /*6e70*/  BSYNC B1 ;  /* 0x0000000000017941 */ /* 0x000fea0003800000 */
.L_x_90:
        /* <DEDUP_REMOVED lines=12> */
.L_x_93:
[----:B------:R-:W-:Y:S05]  /*6f40*/  BSYNC B1 ;  /* 0x0000000000017941 */ /* 0x000fea0003800000 */
.L_x_92:
        /* <DEDUP_REMOVED lines=12> */
.L_x_95:
[----:B------:R-:W-:Y:S05]  /*7010*/  BSYNC B1 ;  /* 0x0000000000017941 */ /* 0x000fea0003800000 */
.L_x_94:
        /* <DEDUP_REMOVED lines=12> */
.L_x_97:
[----:B------:R-:W-:Y:S05]  /*70e0*/  BSYNC B1 ;  /* 0x0000000000017941 */ /* 0x000fea0003800000 */
.L_x_96:
        /* <DEDUP_REMOVED lines=12> */
.L_x_99:
[----:B------:R-:W-:Y:S05]  /*71b0*/  BSYNC B1 ;  /* 0x0000000000017941 */ /* 0x000fea0003800000 */
.L_x_98:
        /* <DEDUP_REMOVED lines=12> */
.L_x_101:
[----:B------:R-:W-:Y:S05]  /*7280*/  BSYNC B1 ;  /* 0x0000000000017941 */ /* 0x000fea0003800000 */
.L_x_100:
        /* <DEDUP_REMOVED lines=12> */
.L_x_103:
[----:B------:R-:W-:Y:S05]  /*7350*/  BSYNC B1 ;  /* 0x0000000000017941 */ /* 0x000fea0003800000 */
.L_x_102:
        /* <DEDUP_REMOVED lines=12> */
.L_x_105:
[----:B------:R-:W-:Y:S05]  /*7420*/  BSYNC B1 ;  /* 0x0000000000017941 */ /* 0x000fea0003800000 */
.L_x_104:
        /* <DEDUP_REMOVED lines=12> */
.L_x_107:
[----:B------:R-:W-:Y:S05]  /*74f0*/  BSYNC B1 ;  /* 0x0000000000017941 */ /* 0x000fea0003800000 */
.L_x_106:
        /* <DEDUP_REMOVED lines=12> */
.L_x_109:
[----:B------:R-:W-:Y:S05]  /*75c0*/  BSYNC B1 ;  /* 0x0000000000017941 */ /* 0x000fea0003800000 */
.L_x_108:
        /* <DEDUP_REMOVED lines=12> */
.L_x_111:
[----:B------:R-:W-:Y:S05]  /*7690*/  BSYNC B1 ;  /* 0x0000000000017941 */ /* 0x000fea0003800000 */
.L_x_110:
        /* <DEDUP_REMOVED lines=12> */
.L_x_113:
[----:B------:R-:W-:Y:S05]  /*7760*/  BSYNC B1 ;  /* 0x0000000000017941 */ /* 0x000fea0003800000 */
.L_x_112:
        /* <DEDUP_REMOVED lines=12> */
.L_x_115:
[----:B------:R-:W-:Y:S05]  /*7830*/  BSYNC B1 ;  /* 0x0000000000017941 */ /* 0x000fea0003800000 */
.L_x_114:
        /* <DEDUP_REMOVED lines=12> */
.L_x_117:
[----:B------:R-:W-:Y:S05]  /*7900*/  BSYNC B1 ;  /* 0x0000000000017941 */ /* 0x000fea0003800000 */
.L_x_116:
        /* <DEDUP_REMOVED lines=12> */
.L_x_119:
[----:B------:R-:W-:Y:S05]  /*79d0*/  BSYNC B1 ;  /* 0x0000000000017941 */ /* 0x000fea0003800000 */
.L_x_118:
        /* <DEDUP_REMOVED lines=12> */
.L_x_121:
[----:B------:R-:W-:Y:S05]  /*7aa0*/  BSYNC B1 ;  /* 0x0000000000017941 */ /* 0x000fea0003800000 */
.L_x_120:
        /* <DEDUP_REMOVED lines=12> */
.L_x_123:
[----:B------:R-:W-:Y:S05]  /*7b70*/  BSYNC B1 ;  /* 0x0000000000017941 */ /* 0x000fea0003800000 */
.L_x_122:
        /* <DEDUP_REMOVED lines=12> */
.L_x_125:
[----:B------:R-:W-:Y:S05]  /*7c40*/  BSYNC B1 ;  /* 0x0000000000017941 */ /* 0x000fea0003800000 */
.L_x_124:
        /* <DEDUP_REMOVED lines=12> */
.L_x_127:
[----:B------:R-:W-:Y:S05]  /*7d10*/  BSYNC B1 ;  /* 0x0000000000017941 */ /* 0x000fea0003800000 */
.L_x_126:
        /* <DEDUP_REMOVED lines=12> */
.L_x_129:
[----:B------:R-:W-:Y:S05]  /*7de0*/  BSYNC B1 ;  /* 0x0000000000017941 */ /* 0x000fea0003800000 */
.L_x_128:
        /* <DEDUP_REMOVED lines=12> */
.L_x_131:
[----:B------:R-:W-:Y:S05]  /*7eb0*/  BSYNC B1 ;  /* 0x0000000000017941 */ /* 0x000fea0003800000 */
.L_x_130:
        /* <DEDUP_REMOVED lines=12> */
.L_x_133:
[----:B------:R-:W-:Y:S05]  /*7f80*/  BSYNC B1 ;  /* 0x0000000000017941 */ /* 0x000fea0003800000 */
.L_x_132:
        /* <DEDUP_REMOVED lines=12> */
.L_x_135:
[----:B------:R-:W-:Y:S05]  /*8050*/  BSYNC B1 ;  /* 0x0000000000017941 */ /* 0x000fea0003800000 */
.L_x_134:
        /* <DEDUP_REMOVED lines=12> */
.L_x_137:
[----:B------:R-:W-:Y:S05]  /*8120*/  BSYNC B1 ;  /* 0x0000000000017941 */ /* 0x000fea0003800000 */
.L_x_136:
        /* <DEDUP_REMOVED lines=12> */
.L_x_139:
[----:B------:R-:W-:Y:S05]  /*81f0*/  BSYNC B1 ;  /* 0x0000000000017941 */ /* 0x000fea0003800000 */
.L_x_138:
        /* <DEDUP_REMOVED lines=12> */
.L_x_141:
[----:B------:R-:W-:Y:S05]  /*82c0*/  BSYNC B1 ;  /* 0x0000000000017941 */ /* 0x000fea0003800000 */
.L_x_140:
        /* <DEDUP_REMOVED lines=12> */
.L_x_143:
[----:B------:R-:W-:Y:S05]  /*8390*/  BSYNC B1 ;  /* 0x0000000000017941 */ /* 0x000fea0003800000 */
.L_x_142:
        /* <DEDUP_REMOVED lines=12> */
.L_x_145:
[----:B------:R-:W-:Y:S05]  /*8460*/  BSYNC B1 ;  /* 0x0000000000017941 */ /* 0x000fea0003800000 */
.L_x_144:
        /* <DEDUP_REMOVED lines=12> */
.L_x_147:
[----:B------:R-:W-:Y:S05]  /*8530*/  BSYNC B1 ;  /* 0x0000000000017941 */ /* 0x000fea0003800000 */
.L_x_146:
        /* <DEDUP_REMOVED lines=12> */
.L_x_149:
[----:B------:R-:W-:Y:S05]  /*8600*/  BSYNC B1 ;  /* 0x0000000000017941 */ /* 0x000fea0003800000 */
.L_x_148:
        /* <DEDUP_REMOVED lines=12> */
.L_x_151:
[----:B------:R-:W-:Y:S05]  /*86d0*/  BSYNC B1 ;  /* 0x0000000000017941 */ /* 0x000fea0003800000 */
.L_x_150:
        /* <DEDUP_REMOVED lines=12> */
.L_x_153:
[----:B------:R-:W-:Y:S05]  /*87a0*/  BSYNC B1 ;  /* 0x0000000000017941 */ /* 0x000fea0003800000 */
.L_x_152:
        /* <DEDUP_REMOVED lines=12> */
.L_x_155:
[----:B------:R-:W-:Y:S05]  /*8870*/  BSYNC B1 ;  /* 0x0000000000017941 */ /* 0x000fea0003800000 */
.L_x_154:
        /* <DEDUP_REMOVED lines=12> */
.L_x_157:
[----:B------:R-:W-:Y:S05]  /*8940*/  BSYNC B1 ;  /* 0x0000000000017941 */ /* 0x000fea0003800000 */
.L_x_156:
        /* <DEDUP_REMOVED lines=12> */
.L_x_159:
[----:B------:R-:W-:Y:S05]  /*8a10*/  BSYNC B1 ;  /* 0x0000000000017941 */ /* 0x000fea0003800000 */
.L_x_158:
        /* <DEDUP_REMOVED lines=12> */
.L_x_161:
[----:B------:R-:W-:Y:S05]  /*8ae0*/  BSYNC B1 ;  /* 0x0000000000017941 */ /* 0x000fea0003800000 */
.L_x_160:
        /* <DEDUP_REMOVED lines=12> */
.L_x_163:
[----:B------:R-:W-:Y:S05]  /*8bb0*/  BSYNC B1 ;  /* 0x0000000000017941 */ /* 0x000fea0003800000 */
.L_x_162:
        /* <DEDUP_REMOVED lines=12> */
.L_x_165:
[----:B------:R-:W-:Y:S05]  /*8c80*/  BSYNC B1 ;  /* 0x0000000000017941 */ /* 0x000fea0003800000 */
.L_x_164:
        /* <DEDUP_REMOVED lines=12> */
.L_x_167:
[----:B------:R-:W-:Y:S05]  /*8d50*/  BSYNC B1 ;  /* 0x0000000000017941 */ /* 0x000fea0003800000 */
.L_x_166:
        /* <DEDUP_REMOVED lines=12> */
.L_x_169:
[----:B------:R-:W-:Y:S05]  /*8e20*/  BSYNC B1 ;  /* 0x0000000000017941 */ /* 0x000fea0003800000 */
.L_x_168:
        /* <DEDUP_REMOVED lines=12> */
.L_x_171:
[----:B------:R-:W-:Y:S05]  /*8ef0*/  BSYNC B1 ;  /* 0x0000000000017941 */ /* 0x000fea0003800000 */
.L_x_170:
        /* <DEDUP_REMOVED lines=12> */
.L_x_173:
[----:B------:R-:W-:Y:S05]  /*8fc0*/  BSYNC B1 ;  /* 0x0000000000017941 */ /* 0x000fea0003800000 */
.L_x_172:
        /* <DEDUP_REMOVED lines=12> */
.L_x_175:
[----:B------:R-:W-:Y:S05]  /*9090*/  BSYNC B1 ;  /* 0x0000000000017941 */ /* 0x000fea0003800000 */
.L_x_174:
        /* <DEDUP_REMOVED lines=12> */
.L_x_177:
[----:B------:R-:W-:Y:S05]  /*9160*/  BSYNC B1 ;  /* 0x0000000000017941 */ /* 0x000fea0003800000 */
.L_x_176:
        /* <DEDUP_REMOVED lines=12> */
.L_x_179:
[----:B------:R-:W-:Y:S05]  /*9230*/  BSYNC B1 ;  /* 0x0000000000017941 */ /* 0x000fea0003800000 */
.L_x_178:
        /* <DEDUP_REMOVED lines=12> */
.L_x_181:
[----:B------:R-:W-:Y:S05]  /*9300*/  BSYNC B1 ;  /* 0x0000000000017941 */ /* 0x000fea0003800000 */
.L_x_180:
        /* <DEDUP_REMOVED lines=12> */
.L_x_183:
[----:B------:R-:W-:Y:S05]  /*93d0*/  BSYNC B1 ;  /* 0x0000000000017941 */ /* 0x000fea0003800000 */
.L_x_182:
        /* <DEDUP_REMOVED lines=12> */
.L_x_185:
[----:B------:R-:W-:Y:S05]  /*94a0*/  BSYNC B1 ;  /* 0x0000000000017941 */ /* 0x000fea0003800000 */
.L_x_184:
        /* <DEDUP_REMOVED lines=12> */
.L_x_187:
[----:B------:R-:W-:Y:S05]  /*9570*/  BSYNC B1 ;  /* 0x0000000000017941 */ /* 0x000fea0003800000 */
.L_x_186:
        /* <DEDUP_REMOVED lines=12> */
.L_x_189:
[----:B------:R-:W-:Y:S05]  /*9640*/  BSYNC B1 ;  /* 0x0000000000017941 */ /* 0x000fea0003800000 */
.L_x_188:
        /* <DEDUP_REMOVED lines=12> */
.L_x_191:
[----:B------:R-:W-:Y:S05]  /*9710*/  BSYNC B1 ;  /* 0x0000000000017941 */ /* 0x000fea0003800000 */
.L_x_190:
[----:B-----5:R-:W-:Y:S01]  /*9720*/  LOP3.LUT R32, R32, 0xff, RZ, 0xc0, !PT ;  /* 0x000000ff20207812 */ /* 0x020fe200078ec0ff */
[----:B------:R-:W-:Y:S01]  /*9730*/  BSSY B1, `(.L_x_192) ;  /* 0x000000b000017945 */ /* 0x000fe20003800000 */
[----:B------:R-:W-:Y:S02]  /*9740*/  ISETP.LT.OR P4, PT, R35, 0x99, !P0 ;  /* 0x000000992300780c */ /* 0x000fe40004781670 */
[----:B------:R-:W-:-:S05]  /*9750*/  F2FP.F16.E4M3.UNPACK_B R32, R32 ;  /* 0x00000020ff20723e */ /* 0x000fca00020006ff */
[----:B------:R-:W-:-:S05]  /*9760*/  HADD2.F32 R32, -RZ, R32.H0_H0 ;  /* 0x20000020ff207230 */ /* 0x000fca0000004100 */
[----:B------:R-:W-:-:S04]  /*9770*/  FMUL R32, R32, UR19 ;  /* 0x0000001320207c20 */ /* 0x000fc80008400000 */
[----:B------:R-:W-:Y:S01]  /*9780*/  FFMA R32, R23, UR20, R32 ;  /* 0x0000001417207c23 */ /* 0x000fe20008000020 */
[----:B------:R-:W-:-:S04]  /*9790*/  PRMT R23, RZ, 0x7610, R23 ;  /* 0x00007610ff177816 */ /* 0x000fc80000000017 */
[----:B--2---:R-:W-:-:S05]  /*97a0*/  F2FP.SATFINITE.E4M3.F32.PACK_AB_MERGE_C R33, RZ, R32, RZ ;  /* 0x00000020ff21723e */ /* 0x004fca00048070ff */
[----:B------:R2:W-:Y:S01]  /*97b0*/  @!P3 STG.E.U8 desc[UR16][R26.64+0x91], R33 ;  /* 0x000091211a00b986 */ /* 0x0005e2000c101110 */
[----:B------:R-:W-:Y:S05]  /*97c0*/  @P4 BRA `(.L_x_193) ;  /* 0x0000000000044947 */ /* 0x000fea0003800000 */
[----:B------:R0:W5:Y:S02]  /*97d0*/  LDG.E.U8 R23, desc[UR16][R28.64+0x98] ;  /* 0x000098101c177981 */ /* 0x000164000c1e1100 */
.L_x_193:
[----:B------:R-:W-:Y:S05]  /*97e0*/  BSYNC B1 ;  /* 0x0000000000017941 */ /* 0x000fea0003800000 */
.L_x_192:
        /* <DEDUP_REMOVED lines=8> */
[----:B------:R-:W-:-:S05]  /*9870*/  F2FP.SATFINITE.E4M3.F32.PACK_AB_MERGE_C R23, RZ, R23, RZ ;  /* 0x00000017ff17723e */ /* 0x000fca00048070ff */
[----:B------:R0:W-:Y:S01]  /*9880*/  @!P4 STG.E.U8 desc[UR16][R24.64+0x98], R23 ;  /* 0x000098171800c986 */ /* 0x0001e2000c101110 */
[----:B------:R-:W-:Y:S05]  /*9890*/  @P3 BRA `(.L_x_195) ;  /* 0x0000000000043947 */ /* 0x000fea0003800000 */
[----:B------:R0:W5:Y:S02]  /*98a0*/  LDG.E.U8 R22, desc[UR16][R28.64+0x99] ;  /* 0x000099101c167981 */ /* 0x000164000c1e1100 */
.L_x_195:
[----:B------:R-:W-:Y:S05]  /*98b0*/  BSYNC B1 ;  /* 0x0000000000017941 */ /* 0x000fea0003800000 */
.L_x_194:
        /* <DEDUP_REMOVED lines=8> */
[----:B0-----:R-:W-:-:S05]  /*9940*/  F2FP.SATFINITE.E4M3.F32.PACK_AB_MERGE_C R23, RZ, R22, RZ ;  /* 0x00000016ff17723e */ /* 0x001fca00048070ff */
[----:B------:R0:W-:Y:S01]  /*9950*/  @!P3 STG.E.U8 desc[UR16][R24.64+0x99], R23 ;  /* 0x000099171800b986 */ /* 0x0001e2000c101110 */
[----:B------:R-:W-:Y:S05]  /*9960*/  @P4 BRA `(.L_x_197) ;  /* 0x0000000000044947 */ /* 0x000fea0003800000 */
[----:B------:R0:W5:Y:S02]  /*9970*/  LDG.E.U8 R21, desc[UR16][R30.64+0x98] ;  /* 0x000098101e157981 */ /* 0x000164000c1e1100 */
.L_x_197:
[----:B------:R-:W-:Y:S05]  /*9980*/  BSYNC B1 ;  /* 0x0000000000017941 */ /* 0x000fea0003800000 */
.L_x_196:
        /* <DEDUP_REMOVED lines=12> */
.L_x_199:
[----:B------:R-:W-:Y:S05]  /*9a50*/  BSYNC B1 ;  /* 0x0000000000017941 */ /* 0x000fea0003800000 */
.L_x_198:
        /* <DEDUP_REMOVED lines=12> */
.L_x_201:
[----:B------:R-:W-:Y:S05]  /*9b20*/  BSYNC B1 ;  /* 0x0000000000017941 */ /* 0x000fea0003800000 */
.L_x_200:
        /* <DEDUP_REMOVED lines=12> */
.L_x_203:
[----:B------:R-:W-:Y:S05]  /*9bf0*/  BSYNC B1 ;  /* 0x0000000000017941 */ /* 0x000fea0003800000 */
.L_x_202:
        /* <DEDUP_REMOVED lines=12> */
.L_x_205:
[----:B------:R-:W-:Y:S05]  /*9cc0*/  BSYNC B1 ;  /* 0x0000000000017941 */ /* 0x000fea0003800000 */
.L_x_204:
        /* <DEDUP_REMOVED lines=12> */
.L_x_207:
[----:B------:R-:W-:Y:S05]  /*9d90*/  BSYNC B1 ;  /* 0x0000000000017941 */ /* 0x000fea0003800000 */
.L_x_206:
        /* <DEDUP_REMOVED lines=12> */
.L_x_209:
[----:B------:R-:W-:Y:S05]  /*9e60*/  BSYNC B1 ;  /* 0x0000000000017941 */ /* 0x000fea0003800000 */
.L_x_208:
        /* <DEDUP_REMOVED lines=12> */
.L_x_211:
[----:B------:R-:W-:Y:S05]  /*9f30*/  BSYNC B1 ;  /* 0x0000000000017941 */ /* 0x000fea0003800000 */
.L_x_210:
        /* <DEDUP_REMOVED lines=12> */
.L_x_213:
[----:B------:R-:W-:Y:S05]  /*a000*/  BSYNC B1 ;  /* 0x0000000000017941 */ /* 0x000fea0003800000 */
.L_x_212:
        /* <DEDUP_REMOVED lines=12> */
.L_x_215:
[----:B------:R-:W-:Y:S05]  /*a0d0*/  BSYNC B1 ;  /* 0x0000000000017941 */ /* 0x000fea0003800000 */
.L_x_214:
        /* <DEDUP_REMOVED lines=12> */
.L_x_217:
[----:B------:R-:W-:Y:S05]  /*a1a0*/  BSYNC B1 ;  /* 0x0000000000017941 */ /* 0x000fea0003800000 */
.L_x_216:
        /* <DEDUP_REMOVED lines=12> */
.L_x_219:
[----:B------:R-:W-:Y:S05]  /*a270*/  BSYNC B1 ;  /* 0x0000000000017941 */ /* 0x000fea0003800000 */
.L_x_218:
        /* <DEDUP_REMOVED lines=12> */
.L_x_221:
[----:B------:R-:W-:Y:S05]  /*a340*/  BSYNC B1 ;  /* 0x0000000000017941 */ /* 0x000fea0003800000 */
.L_x_220:
        /* <DEDUP_REMOVED lines=12> */
.L_x_223:
[----:B------:R-:W-:Y:S05]  /*a410*/  BSYNC B1 ;  /* 0x0000000000017941 */ /* 0x000fea0003800000 */
.L_x_222:
        /* <DEDUP_REMOVED lines=12> */
.L_x_225:
[----:B------:R-:W-:Y:S05]  /*a4e0*/  BSYNC B1 ;  /* 0x0000000000017941 */ /* 0x000fea0003800000 */
.L_x_224:
        /* <DEDUP_REMOVED lines=12> */
.L_x_227:
[----:B------:R-:W-:Y:S05]  /*a5b0*/  BSYNC B1 ;  /* 0x0000000000017941 */ /* 0x000fea0003800000 */
.L_x_226:
        /* <DEDUP_REMOVED lines=12> */
.L_x_229:
[----:B------:R-:W-:Y:S05]  /*a680*/  BSYNC B1 ;  /* 0x0000000000017941 */ /* 0x000fea0003800000 */
.L_x_228:
        /* <DEDUP_REMOVED lines=12> */
.L_x_231:
[----:B------:R-:W-:Y:S05]  /*a750*/  BSYNC B1 ;  /* 0x0000000000017941 */ /* 0x000fea0003800000 */
.L_x_230:
        /* <DEDUP_REMOVED lines=12> */
.L_x_233:
[----:B------:R-:W-:Y:S05]  /*a820*/  BSYNC B1 ;  /* 0x0000000000017941 */ /* 0x000fea0003800000 */
.L_x_232:
        /* <DEDUP_REMOVED lines=12> */
.L_x_235:
[----:B------:R-:W-:Y:S05]  /*a8f0*/  BSYNC B1 ;  /* 0x0000000000017941 */ /* 0x000fea0003800000 */
.L_x_234:
[----:B-----5:R-:W-:Y:S01]  /*a900*/  LOP3.LUT R2, R2, 0xff, RZ, 0xc0, !PT ;  /* 0x000000ff02027812 */ /* 0x020fe200078ec0ff */
[----:B------:R-:W-:Y:S01]  /*a910*/  BSSY B1, `(.L_x_236) ;  /* 0x000000b000017945 */ /* 0x000fe20003800000 */
[----:B------:R-:W-:Y:S02]  /*a920*/  ISETP.LT.OR P4, PT, R35, 0xc1, !P1 ;  /* 0x000000c12300780c */ /* 0x000fe40004f81670 */
[----:B------:R-:W-:-:S05]  /*a930*/  F2FP.F16.E4M3.UNPACK_B R2, R2 ;  /* 0x00000002ff02723e */ /* 0x000fca00020006ff */
[----:B------:R-:W-:-:S05]  /*a940*/  HADD2.F32 R2, -RZ, R2.H0_H0 ;  /* 0x20000002ff027230 */ /* 0x000fca0000004100 */
[----:B0-----:R-:W-:-:S04]  /*a950*/  FMUL R3, R2, UR19 ;  /* 0x0000001302037c20 */ /* 0x001fc80008400000 */
[----:B------:R-:W-:Y:S01]  /*a960*/  FFMA R3, R0, UR20, R3 ;  /* 0x0000001400037c23 */ /* 0x000fe20008000003 */
[----:B------:R-:W-:-:S04]  /*a970*/  PRMT R0, RZ, 0x7610, R0 ;  /* 0x00007610ff007816 */ /* 0x000fc80000000000 */
[----:B------:R-:W-:-:S05]  /*a980*/  F2FP.SATFINITE.E4M3.F32.PACK_AB_MERGE_C R3, RZ, R3, RZ ;  /* 0x00000003ff03723e */ /* 0x000fca00048070ff */
[----:B------:R0:W-:Y:S01]  /*a990*/  @!P3 STG.E.U8 desc[UR16][R24.64+0xc1], R3 ;  /* 0x0000c1031800b986 */ /* 0x0001e2000c101110 */
[----:B------:R-:W-:Y:S05]  /*a9a0*/  @P4 BRA `(.L_x_237) ;  /* 0x0000000000044947 */ /* 0x000fea0003800000 */
[----:B------:R0:W5:Y:S02]  /*a9b0*/  LDG.E.U8 R0, desc[UR16][R30.64+0xc0] ;  /* 0x0000c0101e007981 */ /* 0x000164000c1e1100 */
.L_x_237:
[----:B------:R-:W-:Y:S05]  /*a9c0*/  BSYNC B1 ;  /* 0x0000000000017941 */ /* 0x000fea0003800000 */
.L_x_236:
[----:B------:R-:W2:Y:S01]  /*a9d0*/  LDL.LU R2, [R1] ;  /* 0x0000000001027983 */ /* 0x000ea20000300800 */
[----:B-----5:R-:W-:Y:S01]  /*a9e0*/  LOP3.LUT R0, R0, 0xff, RZ, 0xc0, !PT ;  /* 0x000000ff00007812 */ /* 0x020fe200078ec0ff */
[----:B------:R-:W-:Y:S01]  /*a9f0*/  BSSY B1, `(.L_x_238) ;  /* 0x000000b000017945 */ /* 0x000fe20003800000 */
[----:B------:R-:W-:Y:S02]  /*aa00*/  ISETP.LT.OR P3, PT, R35, 0xc2, !P1 ;  /* 0x000000c22300780c */ /* 0x000fe40004f61670 */
[----:B------:R-:W-:-:S05]  /*aa10*/  F2FP.F16.E4M3.UNPACK_B R0, R0 ;  /* 0x00000000ff00723e */ /* 0x000fca00020006ff */
[----:B------:R-:W-:-:S05]  /*aa20*/  HADD2.F32 R0, -RZ, R0.H0_H0 ;  /* 0x20000000ff007230 */ /* 0x000fca0000004100 */
[----:B------:R-:W-:-:S04]  /*aa30*/  FMUL R0, R0, UR19 ;  /* 0x0000001300007c20 */ /* 0x000fc80008400000 */
[----:B--2---:R-:W-:-:S05]  /*aa40*/  FFMA R0, R2, UR20, R0 ;  /* 0x0000001402007c23 */ /* 0x004fca0008000000 */
[----:B0-----:R-:W-:Y:S02]  /*aa50*/  F2FP.SATFINITE.E4M3.F32.PACK_AB_MERGE_C R3, RZ, R0, RZ ;  /* 0x00000000ff03723e */ /* 0x001fe400048070ff */
[----:B------:R-:W-:-:S03]  /*aa60*/  PRMT R0, RZ, 0x7610, R0 ;  /* 0x00007610ff007816 */ /* 0x000fc60000000000 */
[----:B------:R0:W-:Y:S01]  /*aa70*/  @!P4 STG.E.U8 desc[UR16][R26.64+0xc0], R3 ;  /* 0x0000c0031a00c986 */ /* 0x0001e2000c101110 */
[----:B------:R-:W-:Y:S05]  /*aa80*/  @P3 BRA `(.L_x_239) ;  /* 0x0000000000043947 */ /* 0x000fea0003800000 */
[----:B------:R2:W5:Y:S02]  /*aa90*/  LDG.E.U8 R0, desc[UR16][R30.64+0xc1] ;  /* 0x0000c1101e007981 */ /* 0x000564000c1e1100 */
.L_x_239:
[----:B------:R-:W-:Y:S05]  /*aaa0*/  BSYNC B1 ;  /* 0x0000000000017941 */ /* 0x000fea0003800000 */
.L_x_238:
[----:B------:R-:W3:Y:S01]  /*aab0*/  LDL.LU R2, [R1+0x4] ;  /* 0x0000040001027983 */ /* 0x000ee20000300800 */
[----:B-----5:R-:W-:Y:S01]  /*aac0*/  LOP3.LUT R0, R0, 0xff, RZ, 0xc0, !PT ;  /* 0x000000ff00007812 */ /* 0x020fe200078ec0ff */
[----:B------:R-:W-:Y:S01]  /*aad0*/  BSSY B1, `(.L_x_240) ;  /* 0x000000b000017945 */ /* 0x000fe20003800000 */
[----:B------:R-:W-:Y:S02]  /*aae0*/  ISETP.LT.OR P4, PT, R35, 0xc9, !P0 ;  /* 0x000000c92300780c */ /* 0x000fe40004781670 */
[----:B------:R-:W-:-:S05]  /*aaf0*/  F2FP.F16.E4M3.UNPACK_B R0, R0 ;  /* 0x00000000ff00723e */ /* 0x000fca00020006ff */
[----:B------:R-:W-:-:S05]  /*ab00*/  HADD2.F32 R0, -RZ, R0.H0_H0 ;  /* 0x20000000ff007230 */ /* 0x000fca0000004100 */
[----:B------:R-:W-:-:S04]  /*ab10*/  FMUL R0, R0, UR19 ;  /* 0x0000001300007c20 */ /* 0x000fc80008400000 */
[----:B---3--:R-:W-:-:S05]  /*ab20*/  FFMA R0, R2, UR20, R0 ;  /* 0x0000001402007c23 */ /* 0x008fca0008000000 */
[----:B0-----:R-:W-:Y:S02]  /*ab30*/  F2FP.SATFINITE.E4M3.F32.PACK_AB_MERGE_C R3, RZ, R0, RZ ;  /* 0x00000000ff03723e */ /* 0x001fe400048070ff */
[----:B------:R-:W-:-:S03]  /*ab40*/  PRMT R0, RZ, 0x7610, R0 ;  /* 0x00007610ff007816 */ /* 0x000fc60000000000 */
[----:B------:R0:W-:Y:S01]  /*ab50*/  @!P3 STG.E.U8 desc[UR16][R26.64+0xc1], R3 ;  /* 0x0000c1031a00b986 */ /* 0x0001e2000c101110 */
[----:B------:R-:W-:Y:S05]  /*ab60*/  @P4 BRA `(.L_x_241) ;  /* 0x0000000000044947 */ /* 0x000fea0003800000 */
[----:B------:R3:W5:Y:S02]  /*ab70*/  LDG.E.U8 R0, desc[UR16][R28.64+0xc8] ;  /* 0x0000c8101c007981 */ /* 0x000764000c1e1100 */
.L_x_241:
[----:B------:R-:W-:Y:S05]  /*ab80*/  BSYNC B1 ;  /* 0x0000000000017941 */ /* 0x000fea0003800000 */
.L_x_240:
[----:B------:R-:W2:Y:S01]  /*ab90*/  LDL.LU R2, [R1+0x8] ;  /* 0x0000080001027983 */ /* 0x000ea20000300800 */
        /* <DEDUP_REMOVED lines=12> */
.L_x_243:
[----:B------:R-:W-:Y:S05]  /*ac60*/  BSYNC B1 ;  /* 0x0000000000017941 */ /* 0x000fea0003800000 */
.L_x_242:
        /* <DEDUP_REMOVED lines=13> */
.L_x_245:
[----:B------:R-:W-:Y:S05]  /*ad40*/  BSYNC B1 ;  /* 0x0000000000017941 */ /* 0x000fea0003800000 */
.L_x_244:
        /* <DEDUP_REMOVED lines=13> */
.L_x_247:
[----:B------:R-:W-:Y:S05]  /*ae20*/  BSYNC B1 ;  /* 0x0000000000017941 */ /* 0x000fea0003800000 */
.L_x_246:
        /* <DEDUP_REMOVED lines=13> */
.L_x_249:
[----:B------:R-:W-:Y:S05]  /*af00*/  BSYNC B1 ;  /* 0x0000000000017941 */ /* 0x000fea0003800000 */
.L_x_248:
        /* <DEDUP_REMOVED lines=13> */
.L_x_251:
[----:B------:R-:W-:Y:S05]  /*afe0*/  BSYNC B1 ;  /* 0x0000000000017941 */ /* 0x000fea0003800000 */
.L_x_250:
        /* <DEDUP_REMOVED lines=13> */
.L_x_253:
[----:B------:R-:W-:Y:S05]  /*b0c0*/  BSYNC B1 ;  /* 0x0000000000017941 */ /* 0x000fea0003800000 */
.L_x_252:
        /* <DEDUP_REMOVED lines=13> */
.L_x_255:
[----:B------:R-:W-:Y:S05]  /*b1a0*/  BSYNC B1 ;  /* 0x0000000000017941 */ /* 0x000fea0003800000 */
.L_x_254:
        /* <DEDUP_REMOVED lines=13> */
.L_x_257:
[----:B------:R-:W-:Y:S05]  /*b280*/  BSYNC B1 ;  /* 0x0000000000017941 */ /* 0x000fea0003800000 */
.L_x_256:
        /* <DEDUP_REMOVED lines=13> */
.L_x_259:
[----:B------:R-:W-:Y:S05]  /*b360*/  BSYNC B1 ;  /* 0x0000000000017941 */ /* 0x000fea0003800000 */
.L_x_258:
        /* <DEDUP_REMOVED lines=13> */
.L_x_261:
[----:B------:R-:W-:Y:S05]  /*b440*/  BSYNC B1 ;  /* 0x0000000000017941 */ /* 0x000fea0003800000 */
.L_x_260:
        /* <DEDUP_REMOVED lines=13> */
.L_x_263:
[----:B------:R-:W-:Y:S05]  /*b520*/  BSYNC B1 ;  /* 0x0000000000017941 */ /* 0x000fea0003800000 */
.L_x_262:
        /* <DEDUP_REMOVED lines=13> */
.L_x_265:
[----:B------:R-:W-:Y:S05]  /*b600*/  BSYNC B1 ;  /* 0x0000000000017941 */ /* 0x000fea0003800000 */
.L_x_264:
        /* <DEDUP_REMOVED lines=13> */
.L_x_267:
[----:B------:R-:W-:Y:S05]  /*b6e0*/  BSYNC B1 ;  /* 0x0000000000017941 */ /* 0x000fea0003800000 */
.L_x_266:
        /* <DEDUP_REMOVED lines=13> */
.L_x_269:
[----:B------:R-:W-:Y:S05]  /*b7c0*/  BSYNC B1 ;  /* 0x0000000000017941 */ /* 0x000fea0003800000 */
.L_x_268:
        /* <DEDUP_REMOVED lines=13> */
.L_x_271:
[----:B------:R-:W-:Y:S05]  /*b8a0*/  BSYNC B1 ;  /* 0x0000000000017941 */ /* 0x000fea0003800000 */
.L_x_270:
        /* <DEDUP_REMOVED lines=13> */
.L_x_273:
[----:B------:R-:W-:Y:S05]  /*b980*/  BSYNC B1 ;  /* 0x0000000000017941 */ /* 0x000fea0003800000 */
.L_x_272:
        /* <DEDUP_REMOVED lines=13> */
.L_x_275:
[----:B------:R-:W-:Y:S05]  /*ba60*/  BSYNC B1 ;  /* 0x0000000000017941 */ /* 0x000fea0003800000 */
.L_x_274:
        /* <DEDUP_REMOVED lines=13> */
.L_x_277:
[----:B------:R-:W-:Y:S05]  /*bb40*/  BSYNC B1 ;  /* 0x0000000000017941 */ /* 0x000fea0003800000 */
.L_x_276:
        /* <DEDUP_REMOVED lines=13> */
.L_x_279:
[----:B------:R-:W-:Y:S05]  /*bc20*/  BSYNC B1 ;  /* 0x0000000000017941 */ /* 0x000fea0003800000 */
.L_x_278:
        /* <DEDUP_REMOVED lines=13> */
.L_x_281:
[----:B------:R-:W-:Y:S05]  /*bd00*/  BSYNC B1 ;  /* 0x0000000000017941 */ /* 0x000fea0003800000 */
.L_x_280:
        /* <DEDUP_REMOVED lines=13> */
.L_x_283:
[----:B------:R-:W-:Y:S05]  /*bde0*/  BSYNC B1 ;  /* 0x0000000000017941 */ /* 0x000fea0003800000 */
.L_x_282:
        /* <DEDUP_REMOVED lines=13> */
.L_x_285:
[----:B------:R-:W-:Y:S05]  /*bec0*/  BSYNC B1 ;  /* 0x0000000000017941 */ /* 0x000fea0003800000 */
.L_x_284:
        /* <DEDUP_REMOVED lines=13> */
.L_x_287:
[----:B------:R-:W-:Y:S05]  /*bfa0*/  BSYNC B1 ;  /* 0x0000000000017941 */ /* 0x000fea0003800000 */
.L_x_286:
        /* <DEDUP_REMOVED lines=13> */
.L_x_289:
[----:B------:R-:W-:Y:S05]  /*c080*/  BSYNC B1 ;  /* 0x0000000000017941 */ /* 0x000fea0003800000 */
.L_x_288:
        /* <DEDUP_REMOVED lines=13> */
.L_x_291:
[----:B------:R-:W-:Y:S05]  /*c160*/  BSYNC B1 ;  /* 0x0000000000017941 */ /* 0x000fea0003800000 */
.L_x_290:
        /* <DEDUP_REMOVED lines=13> */
.L_x_293:
[----:B------:R-:W-:Y:S05]  /*c240*/  BSYNC B1 ;  /* 0x0000000000017941 */ /* 0x000fea0003800000 */
.L_x_292:
        /* <DEDUP_REMOVED lines=13> */
.L_x_295:
[----:B------:R-:W-:Y:S05]  /*c320*/  BSYNC B1 ;  /* 0x0000000000017941 */ /* 0x000fea0003800000 */
.L_x_294:
[----:B------:R-:W-:Y:S05]  /*c330*/  @P1 BRA `(.L_x_296) ;  /* 0x0000002000a41947 */ /* 0x000fea0003800000 */
[----:B------:R-:W2:Y:S01]  /*c340*/  LDL.LU R2, [R1+0x74] ;  /* 0x0000740001027983 */ /* 0x000ea20000300800 */
[----:B-----5:R-:W-:-:S04]  /*c350*/  LOP3.LUT R0, R0, 0xff, RZ, 0xc0, !PT ;  /* 0x000000ff00007812 */ /* 0x020fc800078ec0ff */
[----:B------:R-:W-:-:S05]  /*c360*/  F2FP.F16.E4M3.UNPACK_B R0, R0 ;  /* 0x00000000ff00723e */ /* 0x000fca00020006ff */
[----:B------:R-:W-:-:S05]  /*c370*/  HADD2.F32 R0, -RZ, R0.H0_H0 ;  /* 0x20000000ff007230 */ /* 0x000fca0000004100 */
[----:B------:R-:W-:-:S04]  /*c380*/  FMUL R0, R0, UR19 ;  /* 0x0000001300007c20 */ /* 0x000fc80008400000 */
[----:B--2---:R-:W-:-:S05]  /*c390*/  FFMA R0, R2, UR20, R0 ;  /* 0x0000001402007c23 */ /* 0x004fca0008000000 */
[----:B0-----:R-:W-:-:S05]  /*c3a0*/  F2FP.SATFINITE.E4M3.F32.PACK_AB_MERGE_C R3, RZ, R0, RZ ;  /* 0x00000000ff03723e */ /* 0x001fca00048070ff */
[----:B------:R0:W-:Y:S01]  /*c3b0*/  STG.E.U8 desc[UR16][R26.64+0xf9], R3 ;  /* 0x0000f9031a007986 */ /* 0x0001e2000c101110 */
[----:B------:R-:W-:Y:S05]  /*c3c0*/  BRA `(.L_x_296) ;  /* 0x0000002000807947 */ /* 0x000fea0003800000 */
.L_x_39:
[----:B------:R-:W-:Y:S01]  /*c3d0*/  ISETP.GE.AND P1, PT, R38, 0x1, PT ;  /* 0x000000012600780c */ /* 0x000fe20003f26270 */
[----:B------:R-:W-:Y:S01]  /*c3e0*/  FMUL R226, R226, UR20 ;  /* 0x00000014e2e27c20 */ /* 0x000fe20008400000 */
[----:B------:R-:W2:Y:S01]  /*c3f0*/  LDL.LU R227, [R1+0x10] ;  /* 0x0000100001e37983 */ /* 0x000ea20000300800 */
[----:B------:R-:W-:Y:S01]  /*c400*/  ISETP.GE.AND P0, PT, R38, 0x9, PT ;  /* 0x000000092600780c */ /* 0x000fe20003f06270 */
[----:B------:R-:W-:Y:S01]  /*c410*/  FMUL R225, R225, UR20 ;  /* 0x00000014e1e17c20 */ /* 0x000fe20008400000 */
[C---:B------:R-:W-:Y:S02]  /*c420*/  ISETP.LT.OR P4, PT, R35.reuse, 0x1, !P1 ;  /* 0x000000012300780c */ /* 0x040fe40004f81670 */
[C---:B------:R-:W-:Y:S02]  /*c430*/  ISETP.LT.OR P5, PT, R35.reuse, 0x2, !P1 ;  /* 0x000000022300780c */ /* 0x040fe40004fa1670 */
[----:B------:R-:W-:Y:S02]  /*c440*/  F2FP.SATFINITE.E4M3.F32.PACK_AB_MERGE_C R29, RZ, R226, RZ ;  /* 0x000000e2ff1d723e */ /* 0x000fe400048070ff */
[C---:B------:R-:W-:Y:S01]  /*c450*/  ISETP.LT.OR P3, PT, R35.reuse, 0x1, !P0 ;  /* 0x000000012300780c */ /* 0x040fe20004761670 */
[----:B------:R-:W-:Y:S01]  /*c460*/  FMUL R224, R224, UR20 ;  /* 0x00000014e0e07c20 */ /* 0x000fe20008400000 */
[----:B------:R-:W-:Y:S01]  /*c470*/  ISETP.LT.OR P6, PT, R35, 0xa, !P1 ;  /* 0x0000000a2300780c */ /* 0x000fe20004fc1670 */
[----:B------:R-:W-:Y:S01]  /*c480*/  FMUL R223, R223, UR20 ;  /* 0x00000014dfdf7c20 */ /* 0x000fe20008400000 */
[----:B------:R-:W-:Y:S01]  /*c490*/  F2FP.SATFINITE.E4M3.F32.PACK_AB_MERGE_C R225, RZ, R225, RZ ;  /* 0x000000e1ffe1723e */ /* 0x000fe200048070ff */
[----:B------:R-:W-:Y:S01]  /*c4a0*/  FMUL R221, R221, UR20 ;  /* 0x00000014dddd7c20 */ /* 0x000fe20008400000 */
[----:B------:R-:W-:Y:S01]  /*c4b0*/  FMUL R222, R222, UR20 ;  /* 0x00000014dede7c20 */ /* 0x000fe20008400000 */
[----:B------:R0:W-:Y:S01]  /*c4c0*/  @!P4 STG.E.U8 desc[UR16][R24.64], R29 ;  /* 0x0000001d1800c986 */ /* 0x0001e2000c101110 */
[----:B------:R-:W-:-:S02]  /*c4d0*/  ISETP.LT.OR P4, PT, R35, 0x2, !P0 ;  /* 0x000000022300780c */ /* 0x000fc40004781670 */
[----:B------:R-:W-:Y:S01]  /*c4e0*/  F2FP.SATFINITE.E4M3.F32.PACK_AB_MERGE_C R31, RZ, R224, RZ ;  /* 0x000000e0ff1f723e */ /* 0x000fe200048070ff */
[----:B------:R3:W-:Y:S01]  /*c4f0*/  @!P5 STG.E.U8 desc[UR16][R24.64+0x1], R225 ;  /* 0x000001e11800d986 */ /* 0x0007e2000c101110 */
[C---:B------:R-:W-:Y:S02]  /*c500*/  ISETP.LT.OR P5, PT, R35.reuse, 0x9, !P1 ;  /* 0x000000092300780c */ /* 0x040fe40004fa1670 */
[----:B------:R-:W-:Y:S01]  /*c510*/  F2FP.SATFINITE.E4M3.F32.PACK_AB_MERGE_C R223, RZ, R223, RZ ;  /* 0x000000dfffdf723e */ /* 0x000fe200048070ff */
[----:B------:R-:W-:Y:S01]  /*c520*/  FMUL R220, R220, UR20 ;  /* 0x00000014dcdc7c20 */ /* 0x000fe20008400000 */
[----:B------:R-:W-:Y:S01]  /*c530*/  F2FP.SATFINITE.E4M3.F32.PACK_AB_MERGE_C R221, RZ, R221, RZ ;  /* 0x000000ddffdd723e */ /* 0x000fe200048070ff */
[----:B------:R-:W-:Y:S01]  /*c540*/  @!P3 STG.E.U8 desc[UR16][R26.64], R31 ;  /* 0x0000001f1a00b986 */ /* 0x000fe2000c101110 */
[----:B------:R-:W-:-:S03]  /*c550*/  ISETP.LT.OR P3, PT, R35, 0x9, !P0 ;  /* 0x000000092300780c */ /* 0x000fc60004761670 */
[----:B------:R-:W-:Y:S01]  /*c560*/  @!P4 STG.E.U8 desc[UR16][R26.64+0x1], R223 ;  /* 0x000001df1a00c986 */ /* 0x000fe2000c101110 */
[----:B------:R-:W-:-:S03]  /*c570*/  ISETP.LT.OR P4, PT, R35, 0xa, !P0 ;  /* 0x0000000a2300780c */ /* 0x000fc60004781670 */
[----:B------:R-:W-:Y:S01]  /*c580*/  @!P6 STG.E.U8 desc[UR16][R24.64+0x9], R221 ;  /* 0x000009dd1800e986 */ /* 0x000fe2000c101110 */
[----:B------:R-:W-:Y:S01]  /*c590*/  ISETP.LT.OR P6, PT, R35, 0x12, !P1 ;  /* 0x000000122300780c */ /* 0x000fe20004fc1670 */
[----:B------:R-:W-:Y:S01]  /*c5a0*/  FMUL R219, R219, UR20 ;  /* 0x00000014dbdb7c20 */ /* 0x000fe20008400000 */
[----:B0-----:R-:W-:Y:S01]  /*c5b0*/  F2FP.SATFINITE.E4M3.F32.PACK_AB_MERGE_C R29, RZ, R222, RZ ;  /* 0x000000deff1d723e */ /* 0x001fe200048070ff */
[----:B------:R-:W-:Y:S01]  /*c5c0*/  FMUL R217, R217, UR20 ;  /* 0x00000014d9d97c20 */ /* 0x000fe20008400000 */
[----:B------:R-:W4:Y:S01]  /*c5d0*/  LDL.LU R226, [R1+0xc] ;  /* 0x00000c0001e27983 */ /* 0x000f220000300800 */
[----:B------:R-:W-:Y:S02]  /*c5e0*/  F2FP.SATFINITE.E4M3.F32.PACK_AB_MERGE_C R33, RZ, R220, RZ ;  /* 0x000000dcff21723e */ /* 0x000fe400048070ff */
[----:B------:R-:W-:Y:S01]  /*c5f0*/  F2FP.SATFINITE.E4M3.F32.PACK_AB_MERGE_C R219, RZ, R219, RZ ;  /* 0x000000dbffdb723e */ /* 0x000fe200048070ff */
[----:B------:R0:W-:Y:S01]  /*c600*/  @!P5 STG.E.U8 desc[UR16][R24.64+0x8], R29 ;  /* 0x0000081d1800d986 */ /* 0x0001e2000c101110 */
[----:B------:R-:W-:-:S02]  /*c610*/  ISETP.LT.OR P5, PT, R35, 0x11, !P1 ;  /* 0x000000112300780c */ /* 0x000fc40004fa1670 */
[----:B------:R-:W-:Y:S01]  /*c620*/  F2FP.SATFINITE.E4M3.F32.PACK_AB_MERGE_C R217, RZ, R217, RZ ;  /* 0x000000d9ffd9723e */ /* 0x000fe200048070ff */
[----:B---3--:R-:W3:Y:S01]  /*c630*/  LDL.LU R225, [R1+0x8] ;  /* 0x0000080001e17983 */ /* 0x008ee20000300800 */
[----:B------:R-:W-:-:S03]  /*c640*/  FMUL R218, R218, UR20 ;  /* 0x00000014dada7c20 */ /* 0x000fc60008400000 */
[----:B------:R-:W4:Y:S04]  /*c650*/  LDL.LU R224, [R1+0x4] ;  /* 0x0000040001e07983 */ /* 0x000f280000300800 */
[----:B------:R-:W3:Y:S01]  /*c660*/  LDL.LU R222, [R1] ;  /* 0x0000000001de7983 */ /* 0x000ee20000300800 */
[----:B0-----:R-:W-:Y:S01]  /*c670*/  F2FP.SATFINITE.E4M3.F32.PACK_AB_MERGE_C R29, RZ, R218, RZ ;  /* 0x000000daff1d723e */ /* 0x001fe200048070ff */
[----:B------:R-:W-:Y:S01]  /*c680*/  FMUL R216, R216, UR20 ;  /* 0x00000014d8d87c20 */ /* 0x000fe20008400000 */
[----:B------:R-:W-:Y:S01]  /*c690*/  FMUL R215, R215, UR20 ;  /* 0x00000014d7d77c20 */ /* 0x000fe20008400000 */
[----:B------:R0:W-:Y:S01]  /*c6a0*/  @!P3 STG.E.U8 desc[UR16][R26.64+0x8], R33 ;  /* 0x000008211a00b986 */ /* 0x0001e2000c101110 */
[----:B------:R-:W-:Y:S01]  /*c6b0*/  ISETP.LT.OR P3, PT, R35, 0x11, !P0 ;  /* 0x000000112300780c */ /* 0x000fe20004761670 */
[----:B------:R-:W-:Y:S01]  /*c6c0*/  FMUL R213, R213, UR20 ;  /* 0x00000014d5d57c20 */ /* 0x000fe20008400000 */
[----:B------:R-:W-:Y:S01]  /*c6d0*/  F2FP.SATFINITE.E4M3.F32.PACK_AB_MERGE_C R31, RZ, R216, RZ ;  /* 0x000000d8ff1f723e */ /* 0x000fe200048070ff */
[----:B------:R-:W-:Y:S01]  /*c6e0*/  @!P4 STG.E.U8 desc[UR16][R26.64+0x9], R219 ;  /* 0x000009db1a00c986 */ /* 0x000fe2000c101110 */
[C---:B------:R-:W-:Y:S01]  /*c6f0*/  ISETP.LT.OR P4, PT, R35.reuse, 0x12, !P0 ;  /* 0x000000122300780c */ /* 0x040fe20004781670 */
[----:B------:R-:W-:Y:S01]  /*c700*/  FMUL R214, R214, UR20 ;  /* 0x00000014d6d67c20 */ /* 0x000fe20008400000 */
[----:B------:R-:W-:Y:S01]  /*c710*/  F2FP.SATFINITE.E4M3.F32.PACK_AB_MERGE_C R215, RZ, R215, RZ ;  /* 0x000000d7ffd7723e */ /* 0x000fe200048070ff */
[----:B------:R-:W-:Y:S01]  /*c720*/  @!P6 STG.E.U8 desc[UR16][R24.64+0x11], R217 ;  /* 0x000011d91800e986 */ /* 0x000fe2000c101110 */
[C---:B------:R-:W-:Y:S01]  /*c730*/  ISETP.LT.OR P6, PT, R35.reuse, 0x1a, !P1 ;  /* 0x0000001a2300780c */ /* 0x040fe20004fc1670 */
[----:B------:R-:W-:Y:S01]  /*c740*/  FMUL R212, R212, UR20 ;  /* 0x00000014d4d47c20 */ /* 0x000fe20008400000 */
[----:B------:R-:W-:Y:S01]  /*c750*/  F2FP.SATFINITE.E4M3.F32.PACK_AB_MERGE_C R213, RZ, R213, RZ ;  /* 0x000000d5ffd5723e */ /* 0x000fe200048070ff */
[----:B------:R1:W-:Y:S01]  /*c760*/  @!P5 STG.E.U8 desc[UR16][R24.64+0x10], R29 ;  /* 0x0000101d1800d986 */ /* 0x0003e2000c101110 */
[----:B------:R-:W-:Y:S01]  /*c770*/  ISETP.LT.OR P5, PT, R35, 0x19, !P1 ;  /* 0x000000192300780c */ /* 0x000fe20004fa1670 */
[----:B------:R-:W-:Y:S01]  /*c780*/  FMUL R211, R211, UR20 ;  /* 0x00000014d3d37c20 */ /* 0x000fe20008400000 */
[----:B------:R-:W-:Y:S01]  /*c790*/  FMUL R209, R209, UR20 ;  /* 0x00000014d1d17c20 */ /* 0x000fe20008400000 */
[----:B------:R1:W-:Y:S01]  /*c7a0*/  @!P3 STG.E.U8 desc[UR16][R26.64+0x10], R31 ;  /* 0x0000101f1a00b986 */ /* 0x0003e2000c101110 */
[C---:B------:R-:W-:Y:S01]  /*c7b0*/  ISETP.LT.OR P3, PT, R35.reuse, 0x19, !P0 ;  /* 0x000000192300780c */ /* 0x040fe20004761670 */
[----:B------:R-:W-:Y:S01]  /*c7c0*/  FMUL R210, R210, UR20 ;  /* 0x00000014d2d27c20 */ /* 0x000fe20008400000 */
[----:B0-----:R-:W-:Y:S01]  /*c7d0*/  F2FP.SATFINITE.E4M3.F32.PACK_AB_MERGE_C R33, RZ, R212, RZ ;  /* 0x000000d4ff21723e */ /* 0x001fe200048070ff */
[----:B------:R-:W-:Y:S01]  /*c7e0*/  @!P4 STG.E.U8 desc[UR16][R26.64+0x11], R215 ;  /* 0x000011d71a00c986 */ /* 0x000fe2000c101110 */
[C---:B------:R-:W-:Y:S01]  /*c7f0*/  ISETP.LT.OR P4, PT, R35.reuse, 0x1a, !P0 ;  /* 0x0000001a2300780c */ /* 0x040fe20004781670 */
[----:B------:R-:W-:Y:S01]  /*c800*/  FMUL R208, R208, UR20 ;  /* 0x00000014d0d07c20 */ /* 0x000fe20008400000 */
[----:B------:R-:W-:Y:S01]  /*c810*/  F2FP.SATFINITE.E4M3.F32.PACK_AB_MERGE_C R211, RZ, R211, RZ ;  /* 0x000000d3ffd3723e */ /* 0x000fe200048070ff */
[----:B------:R-:W-:Y:S01]  /*c820*/  @!P6 STG.E.U8 desc[UR16][R24.64+0x19], R213 ;  /* 0x000019d51800e986 */ /* 0x000fe2000c101110 */
[----:B------:R-:W-:Y:S01]  /*c830*/  ISETP.LT.OR P6, PT, R35, 0x22, !P1 ;  /* 0x000000222300780c */ /* 0x000fe20004fc1670 */
[----:B------:R-:W-:Y:S01]  /*c840*/  FMUL R207, R207, UR20 ;  /* 0x00000014cfcf7c20 */ /* 0x000fe20008400000 */
[----:B-1----:R-:W-:Y:S01]  /*c850*/  F2FP.SATFINITE.E4M3.F32.PACK_AB_MERGE_C R29, RZ, R214, RZ ;  /* 0x000000d6ff1d723e */ /* 0x002fe200048070ff */
[----:B------:R-:W-:Y:S01]  /*c860*/  FMUL R205, R205, UR20 ;  /* 0x00000014cdcd7c20 */ /* 0x000fe20008400000 */
[----:B------:R-:W-:Y:S01]  /*c870*/  F2FP.SATFINITE.E4M3.F32.PACK_AB_MERGE_C R209, RZ, R209, RZ ;  /* 0x000000d1ffd1723e */ /* 0x000fe200048070ff */
[----:B------:R-:W-:Y:S01]  /*c880*/  FMUL R206, R206, UR20 ;  /* 0x00000014cece7c20 */ /* 0x000fe20008400000 */
[----:B------:R-:W-:Y:S01]  /*c890*/  F2FP.SATFINITE.E4M3.F32.PACK_AB_MERGE_C R31, RZ, R208, RZ ;  /* 0x000000d0ff1f723e */ /* 0x000fe200048070ff */
[----:B------:R0:W-:Y:S01]  /*c8a0*/  @!P5 STG.E.U8 desc[UR16][R24.64+0x18], R29 ;  /* 0x0000181d1800d986 */ /* 0x0001e2000c101110 */
[C---:B------:R-:W-:Y:S01]  /*c8b0*/  ISETP.LT.OR P5, PT, R35.reuse, 0x21, !P1 ;  /* 0x000000212300780c */ /* 0x040fe20004fa1670 */
[----:B------:R-:W-:Y:S01]  /*c8c0*/  FMUL R204, R204, UR20 ;  /* 0x00000014cccc7c20 */ /* 0x000fe20008400000 */
[----:B------:R-:W-:Y:S01]  /*c8d0*/  F2FP.SATFINITE.E4M3.F32.PACK_AB_MERGE_C R207, RZ, R207, RZ ;  /* 0x000000cfffcf723e */ /* 0x000fe200048070ff */
[----:B------:R1:W-:Y:S01]  /*c8e0*/  @!P3 STG.E.U8 desc[UR16][R26.64+0x18], R33 ;  /* 0x000018211a00b986 */ /* 0x0003e2000c101110 */
[----:B------:R-:W-:Y:S01]  /*c8f0*/  ISETP.LT.OR P3, PT, R35, 0x21, !P0 ;  /* 0x000000212300780c */ /* 0x000fe20004761670 */
[----:B------:R-:W-:Y:S01]  /*c900*/  FMUL R203, R203, UR20 ;  /* 0x00000014cbcb7c20 */ /* 0x000fe20008400000 */
[----:B------:R-:W-:Y:S01]  /*c910*/  F2FP.SATFINITE.E4M3.F32.PACK_AB_MERGE_C R205, RZ, R205, RZ ;  /* 0x000000cdffcd723e */ /* 0x000fe200048070ff */
[----:B------:R-:W-:Y:S01]  /*c920*/  @!P4 STG.E.U8 desc[UR16][R26.64+0x19], R211 ;  /* 0x000019d31a00c986 */ /* 0x000fe2000c101110 */
[----:B------:R-:W-:Y:S01]  /*c930*/  ISETP.LT.OR P4, PT, R35, 0x22, !P0 ;  /* 0x000000222300780c */ /* 0x000fe20004781670 */
[----:B------:R-:W-:Y:S01]  /*c940*/  FMUL R201, R201, UR20 ;  /* 0x00000014c9c97c20 */ /* 0x000fe20008400000 */
[----:B------:R-:W-:Y:S01]  /*c950*/  F2FP.SATFINITE.E4M3.F32.PACK_AB_MERGE_C R203, RZ, R203, RZ ;  /* 0x000000cbffcb723e */ /* 0x000fe200048070ff */
[----:B------:R-:W-:Y:S01]  /*c960*/  @!P6 STG.E.U8 desc[UR16][R24.64+0x21], R209 ;  /* 0x000021d11800e986 */ /* 0x000fe2000c101110 */
[----:B------:R-:W-:Y:S01]  /*c970*/  ISETP.LT.OR P6, PT, R35, 0x2a, !P1 ;  /* 0x0000002a2300780c */ /* 0x000fe20004fc1670 */
[----:B------:R-:W-:Y:S01]  /*c980*/  FMUL R202, R202, UR20 ;  /* 0x00000014caca7c20 */ /* 0x000fe20008400000 */
[----:B0-----:R-:W-:Y:S01]  /*c990*/  F2FP.SATFINITE.E4M3.F32.PACK_AB_MERGE_C R29, RZ, R210, RZ ;  /* 0x000000d2ff1d723e */ /* 0x001fe200048070ff */
[----:B------:R-:W-:Y:S01]  /*c9a0*/  FMUL R200, R200, UR20 ;  /* 0x00000014c8c87c20 */ /* 0x000fe20008400000 */
[----:B-1----:R-:W-:Y:S01]  /*c9b0*/  F2FP.SATFINITE.E4M3.F32.PACK_AB_MERGE_C R33, RZ, R204, RZ ;  /* 0x000000ccff21723e */ /* 0x002fe200048070ff */
[----:B------:R-:W-:Y:S01]  /*c9c0*/  FMUL R199, R199, UR20 ;  /* 0x00000014c7c77c20 */ /* 0x000fe20008400000 */
[----:B------:R-:W-:Y:S01]  /*c9d0*/  F2FP.SATFINITE.E4M3.F32.PACK_AB_MERGE_C R201, RZ, R201, RZ ;  /* 0x000000c9ffc9723e */ /* 0x000fe200048070ff */
[----:B------:R0:W-:Y:S01]  /*c9e0*/  @!P5 STG.E.U8 desc[UR16][R24.64+0x20], R29 ;  /* 0x0000201d1800d986 */ /* 0x0001e2000c101110 */
[----:B------:R-:W-:Y:S01]  /*c9f0*/  ISETP.LT.OR P5, PT, R35, 0x29, !P1 ;  /* 0x000000292300780c */ /* 0x000fe20004fa1670 */
[----:B------:R-:W-:Y:S01]  /*ca00*/  FMUL R197, R197, UR20 ;  /* 0x00000014c5c57c20 */ /* 0x000fe20008400000 */
[----:B------:R-:W-:Y:S01]  /*ca10*/  F2FP.SATFINITE.E4M3.F32.PACK_AB_MERGE_C R199, RZ, R199, RZ ;  /* 0x000000c7ffc7723e */ /* 0x000fe200048070ff */
[----:B------:R1:W-:Y:S01]  /*ca20*/  @!P3 STG.E.U8 desc[UR16][R26.64+0x20], R31 ;  /* 0x0000201f1a00b986 */ /* 0x0003e2000c101110 */
[C---:B------:R-:W-:Y:S01]  /*ca30*/  ISETP.LT.OR P3, PT, R35.reuse, 0x29, !P0 ;  /* 0x000000292300780c */ /* 0x040fe20004761670 */
[----:B------:R-:W-:Y:S01]  /*ca40*/  FMUL R198, R198, UR20 ;  /* 0x00000014c6c67c20 */ /* 0x000fe20008400000 */
[----:B------:R-:W-:Y:S01]  /*ca50*/  F2FP.SATFINITE.E4M3.F32.PACK_AB_MERGE_C R197, RZ, R197, RZ ;  /* 0x000000c5ffc5723e */ /* 0x000fe200048070ff */
[----:B------:R-:W-:Y:S01]  /*ca60*/  @!P4 STG.E.U8 desc[UR16][R26.64+0x21], R207 ;  /* 0x000021cf1a00c986 */ /* 0x000fe2000c101110 */
[----:B------:R-:W-:Y:S01]  /*ca70*/  ISETP.LT.OR P4, PT, R35, 0x2a, !P0 ;  /* 0x0000002a2300780c */ /* 0x000fe20004781670 */
[----:B------:R-:W-:Y:S01]  /*ca80*/  FMUL R196, R196, UR20 ;  /* 0x00000014c4c47c20 */ /* 0x000fe20008400000 */
[----:B------:R-:W-:Y:S01]  /*ca90*/  FMUL R195, R195, UR20 ;  /* 0x00000014c3c37c20 */ /* 0x000fe20008400000 */
        /* <DEDUP_REMOVED lines=27> */
[----:B------:R-:W-:Y:S01]  /*cc50*/  FMUL R186, R186, UR20 ;  /* 0x00000014baba7c20 */ /* 0x000fe20008400000 */
        /* <DEDUP_REMOVED lines=156> */
[----:B-----5:R-:W-:Y:S01]  /*d620*/  FMUL R0, R0, UR20 ;  /* 0x0000001400007c20 */ /* 0x020fe20008400000 */
[----:B-1----:R-:W-:Y:S01]  /*d630*/  F2FP.SATFINITE.E4M3.F32.PACK_AB_MERGE_C R33, RZ, R164, RZ ;  /* 0x000000a4ff21723e */ /* 0x002fe200048070ff */
        /* <DEDUP_REMOVED lines=9> */
[----:B------:R-:W-:Y:S01]  /*d6d0*/  FMUL R4, R4, UR20 ;  /* 0x0000001404047c20 */ /* 0x000fe20008400000 */
[----:B------:R-:W-:Y:S01]  /*d6e0*/  @!P4 STG.E.U8 desc[UR16][R26.64+0x71], R167 ;  /* 0x000071a71a00c986 */ /* 0x000fe2000c101110 */
[----:B------:R-:W-:-:S03]  /*d6f0*/  ISETP.LT.OR P4, PT, R35, 0x7a, !P0 ;  /* 0x0000007a2300780c */ /* 0x000fc60004781670 */
[----:B------:R-:W-:Y:S01]  /*d700*/  @!P6 STG.E.U8 desc[UR16][R24.64+0x79], R165 ;  /* 0x000079a51800e986 */ /* 0x000fe2000c101110 */
[----:B------:R-:W-:Y:S02]  /*d710*/  ISETP.LT.OR P6, PT, R35, 0x82, !P1 ;  /* 0x000000822300780c */ /* 0x000fe40004fc1670 */
[----:B0-----:R-:W-:Y:S01]  /*d720*/  F2FP.SATFINITE.E4M3.F32.PACK_AB_MERGE_C R29, RZ, R166, RZ ;  /* 0x000000a6ff1d723e */ /* 0x001fe200048070ff */
[----:B------:R-:W4:Y:S01]  /*d730*/  LDL.LU R220, [R1+0x14] ;  /* 0x0000140001dc7983 */ /* 0x000f220000300800 */
[----:B-1----:R-:W-:-:S03]  /*d740*/  F2FP.SATFINITE.E4M3.F32.PACK_AB_MERGE_C R31, RZ, R160, RZ ;  /* 0x000000a0ff1f723e */ /* 0x002fc600048070ff */
[----:B------:R0:W-:Y:S01]  /*d750*/  @!P5 STG.E.U8 desc[UR16][R24.64+0x78], R29 ;  /* 0x0000781d1800d986 */ /* 0x0001e2000c101110 */
[----:B------:R-:W-:-:S03]  /*d760*/  ISETP.LT.OR P5, PT, R35, 0x81, !P1 ;  /* 0x000000812300780c */ /* 0x000fc60004fa1670 */
[----:B------:R1:W-:Y:S01]  /*d770*/  @!P3 STG.E.U8 desc[UR16][R26.64+0x78], R33 ;  /* 0x000078211a00b986 */ /* 0x0003e2000c101110 */
[----:B------:R-:W-:-:S03]  /*d780*/  ISETP.LT.OR P3, PT, R35, 0x81, !P0 ;  /* 0x000000812300780c */ /* 0x000fc60004761670 */
        /* <DEDUP_REMOVED lines=26> */
[----:B0-----:R-:W-:Y:S02]  /*d930*/  F2FP.SATFINITE.E4M3.F32.PACK_AB_MERGE_C R29, RZ, R154, RZ ;  /* 0x0000009aff1d723e */ /* 0x001fe400048070ff */
[----:B-1----:R-:W-:-:S03]  /*d940*/  F2FP.SATFINITE.E4M3.F32.PACK_AB_MERGE_C R33, RZ, R20, RZ ;  /* 0x00000014ff21723e */ /* 0x002fc600048070ff */
[----:B------:R0:W-:Y:S01]  /*d950*/  @!P5 STG.E.U8 desc[UR16][R24.64+0x90], R29 ;  /* 0x0000901d1800d986 */ /* 0x0001e2000c101110 */
[----:B------:R-:W-:-:S03]  /*d960*/  ISETP.LT.OR P5, PT, R35, 0x99, !P1 ;  /* 0x000000992300780c */ /* 0x000fc60004fa1670 */
[----:B------:R-:W-:Y:S01]  /*d970*/  @!P3 STG.E.U8 desc[UR16][R26.64+0x90], R31 ;  /* 0x0000901f1a00b986 */ /* 0x000fe2000c101110 */
[----:B------:R-:W-:-:S03]  /*d980*/  ISETP.LT.OR P3, PT, R35, 0x99, !P0 ;  /* 0x000000992300780c */ /* 0x000fc60004761670 */
[----:B------:R1:W-:Y:S01]  /*d990*/  @!P4 STG.E.U8 desc[UR16][R26.64+0x91], R23 ;  /* 0x000091171a00c986 */ /* 0x0003e2000c101110 */
[----:B------:R-:W-:-:S03]  /*d9a0*/  ISETP.LT.OR P4, PT, R35, 0x9a, !P0 ;  /* 0x0000009a2300780c */ /* 0x000fc60004781670 */
[----:B------:R2:W-:Y:S01]  /*d9b0*/  @!P6 STG.E.U8 desc[UR16][R24.64+0x99], R21 ;  /* 0x000099151800e986 */ /* 0x0005e2000c101110 */
[----:B------:R-:W-:Y:S02]  /*d9c0*/  ISETP.LT.OR P6, PT, R35, 0xa2, !P1 ;  /* 0x000000a22300780c */ /* 0x000fe40004fc1670 */
[----:B0-----:R-:W-:-:S05]  /*d9d0*/  F2FP.SATFINITE.E4M3.F32.PACK_AB_MERGE_C R29, RZ, R22, RZ ;  /* 0x00000016ff1d723e */ /* 0x001fca00048070ff */
[----:B------:R-:W-:Y:S01]  /*d9e0*/  @!P5 STG.E.U8 desc[UR16][R24.64+0x98], R29 ;  /* 0x0000981d1800d986 */ /* 0x000fe2000c101110 */
[C---:B------:R-:W-:Y:S02]  /*d9f0*/  ISETP.LT.OR P5, PT, R35.reuse, 0xa1, !P1 ;  /* 0x000000a12300780c */ /* 0x040fe40004fa1670 */
[----:B-1----:R-:W-:Y:S01]  /*da00*/  F2FP.SATFINITE.E4M3.F32.PACK_AB_MERGE_C R23, RZ, R18, RZ ;  /* 0x00000012ff17723e */ /* 0x002fe200048070ff */
[----:B------:R-:W-:Y:S01]  /*da10*/  @!P3 STG.E.U8 desc[UR16][R26.64+0x98], R33 ;  /* 0x000098211a00b986 */ /* 0x000fe2000c101110 */
[C---:B------:R-:W-:Y:S02]  /*da20*/  ISETP.LT.OR P3, PT, R35.reuse, 0xa1, !P0 ;  /* 0x000000a12300780c */ /* 0x040fe40004761670 */
[----:B--2---:R-:W-:Y:S01]  /*da30*/  F2FP.SATFINITE.E4M3.F32.PACK_AB_MERGE_C R21, RZ, R16, RZ ;  /* 0x00000010ff15723e */ /* 0x004fe200048070ff */
[----:B------:R0:W-:Y:S01]  /*da40*/  @!P4 STG.E.U8 desc[UR16][R26.64+0x99], R19 ;  /* 0x000099131a00c986 */ /* 0x0001e2000c101110 */
[----:B------:R-:W-:-:S03]  /*da50*/  ISETP.LT.OR P4, PT, R35, 0xa2, !P0 ;  /* 0x000000a22300780c */ /* 0x000fc60004781670 */
[----:B------:R1:W-:Y:S01]  /*da60*/  @!P6 STG.E.U8 desc[UR16][R24.64+0xa1], R17 ;  /* 0x0000a1111800e986 */ /* 0x0003e2000c101110 */
[----:B------:R-:W-:-:S03]  /*da70*/  ISETP.LT.OR P6, PT, R35, 0xaa, !P1 ;  /* 0x000000aa2300780c */ /* 0x000fc60004fc1670 */
[----:B------:R-:W-:Y:S01]  /*da80*/  @!P5 STG.E.U8 desc[UR16][R24.64+0xa0], R23 ;  /* 0x0000a0171800d986 */ /* 0x000fe2000c101110 */
[----:B------:R-:W-:-:S03]  /*da90*/  ISETP.LT.OR P5, PT, R35, 0xa9, !P1 ;  /* 0x000000a92300780c */ /* 0x000fc60004fa1670 */
[----:B------:R-:W-:Y:S01]  /*daa0*/  @!P3 STG.E.U8 desc[UR16][R26.64+0xa0], R21 ;  /* 0x0000a0151a00b986 */ /* 0x000fe2000c101110 */
[C---:B------:R-:W-:Y:S02]  /*dab0*/  ISETP.LT.OR P3, PT, R35.reuse, 0xa9, !P0 ;  /* 0x000000a92300780c */ /* 0x040fe40004761670 */
[----:B0-----:R-:W-:Y:S01]  /*dac0*/  F2FP.SATFINITE.E4M3.F32.PACK_AB_MERGE_C R19, RZ, R14, RZ ;  /* 0x0000000eff13723e */ /* 0x001fe200048070ff */
[----:B------:R0:W-:Y:S01]  /*dad0*/  @!P4 STG.E.U8 desc[UR16][R26.64+0xa1], R15 ;  /* 0x0000a10f1a00c986 */ /* 0x0001e2000c101110 */
[C---:B------:R-:W-:Y:S02]  /*dae0*/  ISETP.LT.OR P4, PT, R35.reuse, 0xaa, !P0 ;  /* 0x000000aa2300780c */ /* 0x040fe40004781670 */
[----:B-1----:R-:W-:Y:S01]  /*daf0*/  F2FP.SATFINITE.E4M3.F32.PACK_AB_MERGE_C R17, RZ, R12, RZ ;  /* 0x0000000cff11723e */ /* 0x002fe200048070ff */
        /* <DEDUP_REMOVED lines=15> */
[----:B0-----:R-:W-:Y:S02]  /*dbf0*/  F2FP.SATFINITE.E4M3.F32.PACK_AB_MERGE_C R11, RZ, R6, RZ ;  /* 0x00000006ff0b723e */ /* 0x001fe400048070ff */
[C---:B------:R-:W-:Y:S01]  /*dc00*/  ISETP.LT.OR P3, PT, R35.reuse, 0xb9, !P0 ;  /* 0x000000b92300780c */ /* 0x040fe20004761670 */
[----:B------:R0:W-:Y:S01]  /*dc10*/  @!P4 STG.E.U8 desc[UR16][R26.64+0xb1], R7 ;  /* 0x0000b1071a00c986 */ /* 0x0001e2000c101110 */
[----:B-1----:R-:W-:Y:S02]  /*dc20*/  F2FP.SATFINITE.E4M3.F32.PACK_AB_MERGE_C R9, RZ, R4, RZ ;  /* 0x00000004ff09723e */ /* 0x002fe400048070ff */
[----:B------:R-:W-:Y:S01]  /*dc30*/  ISETP.LT.OR P4, PT, R35, 0xba, !P0 ;  /* 0x000000ba2300780c */ /* 0x000fe20004781670 */
[----:B------:R1:W-:Y:S04]  /*dc40*/  @!P6 STG.E.U8 desc[UR16][R24.64+0xb9], R5 ;  /* 0x0000b9051800e986 */ /* 0x0003e8000c101110 */
[----:B------:R2:W-:Y:S01]  /*dc50*/  @!P5 STG.E.U8 desc[UR16][R24.64+0xb8], R11 ;  /* 0x0000b80b1800d986 */ /* 0x0005e2000c101110 */
[----:B------:R-:W-:Y:S01]  /*dc60*/  FMUL R4, R227, UR20 ;  /* 0x00000014e3047c20 */ /* 0x000fe20008400000 */
[----:B------:R-:W-:-:S02]  /*dc70*/  ISETP.LT.OR P5, PT, R35, 0xc1, !P1 ;  /* 0x000000c12300780c */ /* 0x000fc40004fa1670 */
[----:B0-----:R-:W-:Y:S02]  /*dc80*/  F2FP.SATFINITE.E4M3.F32.PACK_AB_MERGE_C R7, RZ, R3, RZ ;  /* 0x00000003ff07723e */ /* 0x001fe400048070ff */
[----:B-1----:R-:W-:Y:S01]  /*dc90*/  F2FP.SATFINITE.E4M3.F32.PACK_AB_MERGE_C R5, RZ, R0, RZ ;  /* 0x00000000ff05723e */ /* 0x002fe200048070ff */
[----:B---3--:R-:W-:Y:S01]  /*dca0*/  FMUL R0, R222, UR20 ;  /* 0x00000014de007c20 */ /* 0x008fe20008400000 */
[----:B------:R-:W-:Y:S01]  /*dcb0*/  ISETP.LT.OR P6, PT, R35, 0xc2, !P1 ;  /* 0x000000c22300780c */ /* 0x000fe20004fc1670 */
[----:B------:R-:W3:Y:S01]  /*dcc0*/  LDL.LU R222, [R1+0x20] ;  /* 0x0000200001de7983 */ /* 0x000ee20000300800 */
[----:B--2---:R-:W-:Y:S02]  /*dcd0*/  F2FP.SATFINITE.E4M3.F32.PACK_AB_MERGE_C R11, RZ, R2, RZ ;  /* 0x00000002ff0b723e */ /* 0x004fe400048070ff */
[----:B------:R-:W-:Y:S01]  /*dce0*/  F2FP.SATFINITE.E4M3.F32.PACK_AB_MERGE_C R13, RZ, R0, RZ ;  /* 0x00000000ff0d723e */ /* 0x000fe200048070ff */
[----:B----4-:R-:W-:Y:S01]  /*dcf0*/  FMUL R0, R224, UR20 ;  /* 0x00000014e0007c20 */ /* 0x010fe20008400000 */
[----:B------:R-:W-:Y:S01]  /*dd00*/  FMUL R2, R225, UR20 ;  /* 0x00000014e1027c20 */ /* 0x000fe20008400000 */
[----:B------:R-:W2:Y:S04]  /*dd10*/  LDL.LU R224, [R1+0x24] ;  /* 0x0000240001e07983 */ /* 0x000ea80000300800 */
[----:B------:R-:W4:Y:S01]  /*dd20*/  LDL.LU R225, [R1+0x28] ;  /* 0x0000280001e17983 */ /* 0x000f220000300800 */
[----:B------:R-:W-:-:S03]  /*dd30*/  FMUL R3, R226, UR20 ;  /* 0x00000014e2037c20 */ /* 0x000fc60008400000 */
[----:B------:R-:W4:Y:S04]  /*dd40*/  LDL.LU R226, [R1+0x2c] ;  /* 0x00002c0001e27983 */ /* 0x000f280000300800 */
[----:B------:R-:W4:Y:S04]  /*dd50*/  LDL.LU R227, [R1+0x30] ;  /* 0x0000300001e37983 */ /* 0x000f280000300800 */
[----:B------:R-:W-:Y:S01]  /*dd60*/  @!P3 STG.E.U8 desc[UR16][R26.64+0xb8], R9 ;  /* 0x0000b8091a00b986 */ /* 0x000fe2000c101110 */
[----:B------:R-:W-:-:S03]  /*dd70*/  ISETP.LT.OR P3, PT, R35, 0xc1, !P0 ;  /* 0x000000c12300780c */ /* 0x000fc60004761670 */
[----:B------:R0:W-:Y:S01]  /*dd80*/  @!P4 STG.E.U8 desc[UR16][R26.64+0xb9], R7 ;  /* 0x0000b9071a00c986 */ /* 0x0001e2000c101110 */
[----:B------:R-:W-:-:S03]  /*dd90*/  ISETP.LT.OR P4, PT, R35, 0xc2, !P0 ;  /* 0x000000c22300780c */ /* 0x000fc60004781670 */
[----:B------:R-:W-:Y:S01]  /*dda0*/  @!P5 STG.E.U8 desc[UR16][R24.64+0xc0], R11 ;  /* 0x0000c00b1800d986 */ /* 0x000fe2000c101110 */
[----:B------:R-:W-:-:S03]  /*ddb0*/  ISETP.LT.OR P5, PT, R35, 0xc9, !P1 ;  /* 0x000000c92300780c */ /* 0x000fc60004fa1670 */
[----:B------:R1:W-:Y:S01]  /*ddc0*/  @!P6 STG.E.U8 desc[UR16][R24.64+0xc1], R5 ;  /* 0x0000c1051800e986 */ /* 0x0003e2000c101110 */
[----:B0-----:R-:W-:-:S03]  /*ddd0*/  F2FP.SATFINITE.E4M3.F32.PACK_AB_MERGE_C R7, RZ, R0, RZ ;  /* 0x00000000ff07723e */ /* 0x001fc600048070ff */
[----:B------:R-:W-:Y:S01]  /*dde0*/  @!P3 STG.E.U8 desc[UR16][R26.64+0xc0], R13 ;  /* 0x0000c00d1a00b986 */ /* 0x000fe2000c101110 */
[C---:B------:R-:W-:Y:S02]  /*ddf0*/  ISETP.LT.OR P6, PT, R35.reuse, 0xca, !P1 ;  /* 0x000000ca2300780c */ /* 0x040fe40004fc1670 */
[----:B-1----:R-:W-:Y:S01]  /*de00*/  F2FP.SATFINITE.E4M3.F32.PACK_AB_MERGE_C R5, RZ, R2, RZ ;  /* 0x00000002ff05723e */ /* 0x002fe200048070ff */
[----:B------:R0:W-:Y:S01]  /*de10*/  @!P4 STG.E.U8 desc[UR16][R26.64+0xc1], R7 ;  /* 0x0000c1071a00c986 */ /* 0x0001e2000c101110 */
[C---:B------:R-:W-:Y:S02]  /*de20*/  ISETP.LT.OR P3, PT, R35.reuse, 0xc9, !P0 ;  /* 0x000000c92300780c */ /* 0x040fe40004761670 */
[C---:B------:R-:W-:Y:S01]  /*de30*/  ISETP.LT.OR P4, PT, R35.reuse, 0xca, !P0 ;  /* 0x000000ca2300780c */ /* 0x040fe20004781670 */
[----:B------:R1:W-:Y:S01]  /*de40*/  @!P5 STG.E.U8 desc[UR16][R24.64+0xc8], R5 ;  /* 0x0000c8051800d986 */ /* 0x0003e2000c101110 */
[----:B------:R-:W-:Y:S02]  /*de50*/  ISETP.LT.OR P5, PT, R35, 0xd1, !P1 ;  /* 0x000000d12300780c */ /* 0x000fe40004fa1670 */
[----:B------:R-:W-:-:S02]  /*de60*/  F2FP.SATFINITE.E4M3.F32.PACK_AB_MERGE_C R9, RZ, R3, RZ ;  /* 0x00000003ff09723e */ /* 0x000fc400048070ff */
[----:B------:R-:W-:-:S03]  /*de70*/  F2FP.SATFINITE.E4M3.F32.PACK_AB_MERGE_C R11, RZ, R4, RZ ;  /* 0x00000004ff0b723e */ /* 0x000fc600048070ff */
[----:B------:R1:W-:Y:S04]  /*de80*/  @!P6 STG.E.U8 desc[UR16][R24.64+0xc9], R9 ;  /* 0x0000c9091800e986 */ /* 0x0003e8000c101110 */
[----:B------:R-:W-:Y:S01]  /*de90*/  @!P3 STG.E.U8 desc[UR16][R26.64+0xc8], R11 ;  /* 0x0000c80b1a00b986 */ /* 0x000fe2000c101110 */
[----:B------:R-:W-:-:S03]  /*dea0*/  FMUL R0, R220, UR20 ;  /* 0x00000014dc007c20 */ /* 0x000fc60008400000 */
[----:B------:R-:W4:Y:S02]  /*deb0*/  LDL.LU R220, [R1+0x34] ;  /* 0x0000340001dc7983 */ /* 0x000f240000300800 */
[----:B0-----:R-:W-:Y:S01]  /*dec0*/  F2FP.SATFINITE.E4M3.F32.PACK_AB_MERGE_C R7, RZ, R0, RZ ;  /* 0x00000000ff07723e */ /* 0x001fe200048070ff */
[----:B------:R-:W-:Y:S02]  /*ded0*/  FMUL R2, R221, UR20 ;  /* 0x00000014dd027c20 */ /* 0x000fe40008400000 */
[----:B------:R-:W4:Y:S03]  /*dee0*/  LDL.LU R221, [R1+0x38] ;  /* 0x0000380001dd7983 */ /* 0x000f260000300800 */
[----:B-1----:R-:W-:Y:S01]  /*def0*/  F2FP.SATFINITE.E4M3.F32.PACK_AB_MERGE_C R5, RZ, R2, RZ ;  /* 0x00000002ff05723e */ /* 0x002fe200048070ff */
[----:B------:R-:W-:Y:S04]  /*df00*/  @!P4 STG.E.U8 desc[UR16][R26.64+0xc9], R7 ;  /* 0x0000c9071a00c986 */ /* 0x000fe8000c101110 */
[----:B------:R0:W-:Y:S01]  /*df10*/  @!P5 STG.E.U8 desc[UR16][R24.64+0xd0], R5 ;  /* 0x0000d0051800d986 */ /* 0x0001e2000c101110 */
[----:B------:R-:W-:-:S03]  /*df20*/  FMUL R3, R223, UR20 ;  /* 0x00000014df037c20 */ /* 0x000fc60008400000 */
[----:B------:R-:W4:Y:S02]  /*df30*/  LDL.LU R223, [R1+0x3c] ;  /* 0x00003c0001df7983 */ /* 0x000f240000300800 */
[----:B------:R-:W-:Y:S01]  /*df40*/  F2FP.SATFINITE.E4M3.F32.PACK_AB_MERGE_C R9, RZ, R3, RZ ;  /* 0x00000003ff09723e */ /* 0x000fe200048070ff */
[----:B---3--:R-:W-:Y:S02]  /*df50*/  FMUL R0, R222, UR20 ;  /* 0x00000014de007c20 */ /* 0x008fe40008400000 */
[----:B------:R-:W3:Y:S03]  /*df60*/  LDL.LU R222, [R1+0x40] ;  /* 0x0000400001de7983 */ /* 0x000ee60000300800 */
[----:B------:R-:W-:Y:S01]  /*df70*/  F2FP.SATFINITE.E4M3.F32.PACK_AB_MERGE_C R13, RZ, R0, RZ ;  /* 0x00000000ff0d723e */ /* 0x000fe200048070ff */
[----:B--2---:R-:W-:Y:S02]  /*df80*/  FMUL R2, R224, UR20 ;  /* 0x00000014e0027c20 */ /* 0x004fe40008400000 */
[----:B------:R-:W2:Y:S01]  /*df90*/  LDL.LU R224, [R1+0x44] ;  /* 0x0000440001e07983 */ /* 0x000ea20000300800 */
[----:B----4-:R-:W-:-:S03]  /*dfa0*/  FMUL R0, R225, UR20 ;  /* 0x00000014e1007c20 */ /* 0x010fc60008400000 */
[----:B------:R-:W4:Y:S01]  /*dfb0*/  LDL.LU R225, [R1+0x48] ;  /* 0x0000480001e17983 */ /* 0x000f220000300800 */
[----:B------:R-:W-:Y:S01]  /*dfc0*/  FMUL R3, R226, UR20 ;  /* 0x00000014e2037c20 */ /* 0x000fe20008400000 */
[----:B0-----:R-:W-:Y:S02]  /*dfd0*/  F2FP.SATFINITE.E4M3.F32.PACK_AB_MERGE_C R5, RZ, R0, RZ ;  /* 0x00000000ff05723e */ /* 0x001fe400048070ff */
[----:B------:R-:W4:Y:S01]  /*dfe0*/  LDL.LU R226, [R1+0x4c] ;  /* 0x00004c0001e27983 */ /* 0x000f220000300800 */
[----:B------:R-:W-:-:S03]  /*dff0*/  FMUL R0, R227, UR20 ;  /* 0x00000014e3007c20 */ /* 0x000fc60008400000 */
[----:B------:R-:W4:Y:S01]  /*e000*/  LDL.LU R227, [R1+0x50] ;  /* 0x0000500001e37983 */ /* 0x000f220000300800 */
[C---:B------:R-:W-:Y:S02]  /*e010*/  ISETP.LT.OR P6, PT, R35.reuse, 0xd2, !P1 ;  /* 0x000000d22300780c */ /* 0x040fe40004fc1670 */
[C---:B------:R-:W-:Y:S01]  /*e020*/  ISETP.LT.OR P4, PT, R35.reuse, 0xd2, !P0 ;  /* 0x000000d22300780c */ /* 0x040fe20004781670 */
[----:B------:R-:W4:Y:S01]  /*e030*/  LDL.LU R218, [R1+0x54] ;  /* 0x0000540001da7983 */ /* 0x000f220000300800 */
[C---:B------:R-:W-:Y:S02]  /*e040*/  ISETP.LT.OR P3, PT, R35.reuse, 0xd1, !P0 ;  /* 0x000000d12300780c */ /* 0x040fe40004761670 */
[----:B------:R-:W-:Y:S02]  /*e050*/  ISETP.LT.OR P5, PT, R35, 0xd9, !P1 ;  /* 0x000000d92300780c */ /* 0x000fe40004fa1670 */
[----:B------:R-:W-:Y:S02]  /*e060*/  F2FP.SATFINITE.E4M3.F32.PACK_AB_MERGE_C R7, RZ, R2, RZ ;  /* 0x00000002ff07723e */ /* 0x000fe400048070ff */
[----:B------:R-:W-:-:S03]  /*e070*/  F2FP.SATFINITE.E4M3.F32.PACK_AB_MERGE_C R11, RZ, R0, RZ ;  /* 0x00000000ff0b723e */ /* 0x000fc600048070ff */
[----:B------:R0:W-:Y:S01]  /*e080*/  @!P6 STG.E.U8 desc[UR16][R24.64+0xd1], R9 ;  /* 0x0000d1091800e986 */ /* 0x0001e2000c101110 */
[----:B------:R-:W-:-:S03]  /*e090*/  ISETP.LT.OR P6, PT, R35, 0xda, !P1 ;  /* 0x000000da2300780c */ /* 0x000fc60004fc1670 */
[----:B------:R-:W-:Y:S01]  /*e0a0*/  @!P4 STG.E.U8 desc[UR16][R26.64+0xd1], R7 ;  /* 0x0000d1071a00c986 */ /* 0x000fe2000c101110 */
[----:B------:R-:W-:-:S03]  /*e0b0*/  ISETP.LT.OR P4, PT, R35, 0xda, !P0 ;  /* 0x000000da2300780c */ /* 0x000fc60004781670 */
[----:B------:R-:W-:Y:S01]  /*e0c0*/  @!P3 STG.E.U8 desc[UR16][R26.64+0xd0], R13 ;  /* 0x0000d00d1a00b986 */ /* 0x000fe2000c101110 */
[----:B0-----:R-:W-:-:S03]  /*e0d0*/  F2FP.SATFINITE.E4M3.F32.PACK_AB_MERGE_C R9, RZ, R3, RZ ;  /* 0x00000003ff09723e */ /* 0x001fc600048070ff */
[----:B------:R0:W-:Y:S04]  /*e0e0*/  @!P5 STG.E.U8 desc[UR16][R24.64+0xd8], R5 ;  /* 0x0000d8051800d986 */ /* 0x0001e8000c101110 */
[----:B------:R1:W-:Y:S01]  /*e0f0*/  @!P6 STG.E.U8 desc[UR16][R24.64+0xd9], R9 ;  /* 0x0000d9091800e986 */ /* 0x0003e2000c101110 */
[----:B------:R-:W-:-:S03]  /*e100*/  FMUL R0, R220, UR20 ;  /* 0x00000014dc007c20 */ /* 0x000fc60008400000 */
[----:B------:R-:W4:Y:S02]  /*e110*/  LDL.LU R220, [R1+0x58] ;  /* 0x0000580001dc7983 */ /* 0x000f240000300800 */
[----:B0-----:R-:W-:Y:S01]  /*e120*/  F2FP.SATFINITE.E4M3.F32.PACK_AB_MERGE_C R5, RZ, R0, RZ ;  /* 0x00000000ff05723e */ /* 0x001fe200048070ff */
[----:B------:R-:W-:Y:S02]  /*e130*/  FMUL R2, R221, UR20 ;  /* 0x00000014dd027c20 */ /* 0x000fe40008400000 */
[----:B------:R-:W4:Y:S03]  /*e140*/  LDL.LU R221, [R1+0x5c] ;  /* 0x00005c0001dd7983 */ /* 0x000f260000300800 */
[----:B------:R-:W-:Y:S01]  /*e150*/  F2FP.SATFINITE.E4M3.F32.PACK_AB_MERGE_C R7, RZ, R2, RZ ;  /* 0x00000002ff07723e */ /* 0x000fe200048070ff */
[----:B------:R0:W-:Y:S01]  /*e160*/  @!P4 STG.E.U8 desc[UR16][R26.64+0xd9], R5 ;  /* 0x0000d9051a00c986 */ /* 0x0001e2000c101110 */
[----:B------:R-:W-:-:S03]  /*e170*/  FMUL R3, R223, UR20 ;  /* 0x00000014df037c20 */ /* 0x000fc60008400000 */
[----:B------:R-:W4:Y:S02]  /*e180*/  LDL.LU R223, [R1+0x60] ;  /* 0x0000600001df7983 */ /* 0x000f240000300800 */
[----:B-1----:R-:W-:Y:S01]  /*e190*/  F2FP.SATFINITE.E4M3.F32.PACK_AB_MERGE_C R9, RZ, R3, RZ ;  /* 0x00000003ff09723e */ /* 0x002fe200048070ff */
[----:B---3--:R-:W-:Y:S02]  /*e1a0*/  FMUL R4, R222, UR20 ;  /* 0x00000014de047c20 */ /* 0x008fe40008400000 */
[----:B------:R-:W3:Y:S01]  /*e1b0*/  LDL.LU R222, [R1+0x64] ;  /* 0x0000640001de7983 */ /* 0x000ee20000300800 */
[----:B--2---:R-:W-:-:S03]  /*e1c0*/  FMUL R0, R224, UR20 ;  /* 0x00000014e0007c20 */ /* 0x004fc60008400000 */
[----:B------:R-:W2:Y:S01]  /*e1d0*/  LDL.LU R224, [R1+0x68] ;  /* 0x0000680001e07983 */ /* 0x000ea20000300800 */
[----:B----4-:R-:W-:Y:S01]  /*e1e0*/  FMUL R2, R225, UR20 ;  /* 0x00000014e1027c20 */ /* 0x010fe20008400000 */
[----:B0-----:R-:W-:Y:S02]  /*e1f0*/  F2FP.SATFINITE.E4M3.F32.PACK_AB_MERGE_C R5, RZ, R0, RZ ;  /* 0x00000000ff05723e */ /* 0x001fe400048070ff */
[----:B------:R-:W4:Y:S01]  /*e200*/  LDL.LU R225, [R1+0x6c] ;  /* 0x00006c0001e17983 */ /* 0x000f220000300800 */
[----:B------:R-:W-:-:S03]  /*e210*/  FMUL R3, R226, UR20 ;  /* 0x00000014e2037c20 */ /* 0x000fc60008400000 */
[----:B------:R-:W4:Y:S01]  /*e220*/  LDL.LU R226, [R1+0x70] ;  /* 0x0000700001e27983 */ /* 0x000f220000300800 */
[----:B------:R-:W-:-:S03]  /*e230*/  FMUL R0, R227, UR20 ;  /* 0x00000014e3007c20 */ /* 0x000fc60008400000 */
[----:B------:R-:W4:Y:S01]  /*e240*/  LDL.LU R227, [R1+0x74] ;  /* 0x0000740001e37983 */ /* 0x000f220000300800 */
[C---:B------:R-:W-:Y:S02]  /*e250*/  ISETP.LT.OR P3, PT, R35.reuse, 0xd9, !P0 ;  /* 0x000000d92300780c */ /* 0x040fe40004761670 */
[C---:B------:R-:W-:Y:S02]  /*e260*/  ISETP.LT.OR P5, PT, R35.reuse, 0xe1, !P1 ;  /* 0x000000e12300780c */ /* 0x040fe40004fa1670 */
[C---:B------:R-:W-:Y:S02]  /*e270*/  ISETP.LT.OR P6, PT, R35.reuse, 0xe2, !P1 ;  /* 0x000000e22300780c */ /* 0x040fe40004fc1670 */
[----:B------:R-:W-:-:S07]  /*e280*/  ISETP.LT.OR P4, PT, R35, 0xe2, !P0 ;  /* 0x000000e22300780c */ /* 0x000fce0004781670 */
[----:B------:R-:W-:Y:S01]  /*e290*/  @!P3 STG.E.U8 desc[UR16][R26.64+0xd8], R11 ;  /* 0x0000d80b1a00b986 */ /* 0x000fe2000c101110 */
[----:B------:R-:W-:-:S03]  /*e2a0*/  ISETP.LT.OR P3, PT, R35, 0xe1, !P0 ;  /* 0x000000e12300780c */ /* 0x000fc60004761670 */
[----:B------:R0:W-:Y:S01]  /*e2b0*/  @!P5 STG.E.U8 desc[UR16][R24.64+0xe0], R7 ;  /* 0x0000e0071800d986 */ /* 0x0001e2000c101110 */
[----:B------:R-:W-:-:S03]  /*e2c0*/  ISETP.LT.OR P5, PT, R35, 0xe9, !P1 ;  /* 0x000000e92300780c */ /* 0x000fc60004fa1670 */
[----:B------:R1:W-:Y:S01]  /*e2d0*/  @!P6 STG.E.U8 desc[UR16][R24.64+0xe1], R9 ;  /* 0x0000e1091800e986 */ /* 0x0003e2000c101110 */
[----:B------:R-:W-:Y:S02]  /*e2e0*/  ISETP.LT.OR P6, PT, R35, 0xea, !P1 ;  /* 0x000000ea2300780c */ /* 0x000fe40004fc1670 */
[----:B------:R-:W-:Y:S01]  /*e2f0*/  F2FP.SATFINITE.E4M3.F32.PACK_AB_MERGE_C R13, RZ, R4, RZ ;  /* 0x00000004ff0d723e */ /* 0x000fe200048070ff */
[----:B------:R1:W-:Y:S01]  /*e300*/  @!P4 STG.E.U8 desc[UR16][R26.64+0xe1], R5 ;  /* 0x0000e1051a00c986 */ /* 0x0003e2000c101110 */
[----:B0-----:R-:W-:-:S03]  /*e310*/  F2FP.SATFINITE.E4M3.F32.PACK_AB_MERGE_C R7, RZ, R2, RZ ;  /* 0x00000002ff07723e */ /* 0x001fc600048070ff */
[----:B------:R-:W-:Y:S01]  /*e320*/  @!P3 STG.E.U8 desc[UR16][R26.64+0xe0], R13 ;  /* 0x0000e00d1a00b986 */ /* 0x000fe2000c101110 */
[----:B-1----:R-:W-:-:S03]  /*e330*/  F2FP.SATFINITE.E4M3.F32.PACK_AB_MERGE_C R9, RZ, R3, RZ ;  /* 0x00000003ff09723e */ /* 0x002fc600048070ff */
[----:B------:R0:W-:Y:S01]  /*e340*/  @!P5 STG.E.U8 desc[UR16][R24.64+0xe8], R7 ;  /* 0x0000e8071800d986 */ /* 0x0001e2000c101110 */
[C---:B------:R-:W-:Y:S02]  /*e350*/  ISETP.LT.OR P3, PT, R35.reuse, 0xe9, !P0 ;  /* 0x000000e92300780c */ /* 0x040fe40004761670 */
[C---:B------:R-:W-:Y:S01]  /*e360*/  ISETP.LT.OR P4, PT, R35.reuse, 0xea, !P0 ;  /* 0x000000ea2300780c */ /* 0x040fe20004781670 */
[----:B------:R1:W-:Y:S01]  /*e370*/  @!P6 STG.E.U8 desc[UR16][R24.64+0xe9], R9 ;  /* 0x0000e9091800e986 */ /* 0x0003e2000c101110 */
[C---:B------:R-:W-:Y:S01]  /*e380*/  ISETP.LT.OR P5, PT, R35.reuse, 0xf1, !P1 ;  /* 0x000000f12300780c */ /* 0x040fe20004fa1670 */
[----:B------:R-:W-:Y:S01]  /*e390*/  FMUL R2, R218, UR20 ;  /* 0x00000014da027c20 */ /* 0x000fe20008400000 */
[----:B------:R-:W-:Y:S02]  /*e3a0*/  ISETP.LT.OR P6, PT, R35, 0xf2, !P1 ;  /* 0x000000f22300780c */ /* 0x000fe40004fc1670 */
[----:B------:R-:W-:Y:S02]  /*e3b0*/  F2FP.SATFINITE.E4M3.F32.PACK_AB_MERGE_C R11, RZ, R0, RZ ;  /* 0x00000000ff0b723e */ /* 0x000fe400048070ff */
[----:B------:R-:W-:-:S03]  /*e3c0*/  F2FP.SATFINITE.E4M3.F32.PACK_AB_MERGE_C R5, RZ, R2, RZ ;  /* 0x00000002ff05723e */ /* 0x000fc600048070ff */
[----:B------:R-:W-:Y:S01]  /*e3d0*/  @!P3 STG.E.U8 desc[UR16][R26.64+0xe8], R11 ;  /* 0x0000e80b1a00b986 */ /* 0x000fe2000c101110 */
[----:B------:R-:W-:-:S03]  /*e3e0*/  ISETP.LT.OR P3, PT, R35, 0xf1, !P0 ;  /* 0x000000f12300780c */ /* 0x000fc60004761670 */
[----:B------:R-:W-:Y:S01]  /*e3f0*/  @!P4 STG.E.U8 desc[UR16][R26.64+0xe9], R5 ;  /* 0x0000e9051a00c986 */ /* 0x000fe2000c101110 */
[C---:B------:R-:W-:Y:S02]  /*e400*/  ISETP.LT.OR P4, PT, R35.reuse, 0xf9, !P1 ;  /* 0x000000f92300780c */ /* 0x040fe40004f81670 */
[----:B------:R-:W-:Y:S01]  /*e410*/  ISETP.LT.OR P1, PT, R35, 0xfa, !P1 ;  /* 0x000000fa2300780c */ /* 0x000fe20004f21670 */
[----:B------:R-:W-:-:S05]  /*e420*/  FMUL R0, R220, UR20 ;  /* 0x00000014dc007c20 */ /* 0x000fca0008400000 */
[----:B0-----:R-:W-:-:S05]  /*e430*/  F2FP.SATFINITE.E4M3.F32.PACK_AB_MERGE_C R7, RZ, R0, RZ ;  /* 0x00000000ff07723e */ /* 0x001fca00048070ff */
[----:B------:R0:W-:Y:S01]  /*e440*/  @!P5 STG.E.U8 desc[UR16][R24.64+0xf0], R7 ;  /* 0x0000f0071800d986 */ /* 0x0001e2000c101110 */
[----:B------:R-:W-:-:S05]  /*e450*/  FMUL R3, R221, UR20 ;  /* 0x00000014dd037c20 */ /* 0x000fca0008400000 */
[----:B-1----:R-:W-:Y:S02]  /*e460*/  F2FP.SATFINITE.E4M3.F32.PACK_AB_MERGE_C R9, RZ, R3, RZ ;  /* 0x00000003ff09723e */ /* 0x002fe400048070ff */
[----:B------:R-:W-:-:S03]  /*e470*/  ISETP.LT.OR P5, PT, R35, 0xf2, !P0 ;  /* 0x000000f22300780c */ /* 0x000fc600047a1670 */
[----:B------:R1:W-:Y:S01]  /*e480*/  @!P6 STG.E.U8 desc[UR16][R24.64+0xf1], R9 ;  /* 0x0000f1091800e986 */ /* 0x0003e2000c101110 */
[C---:B------:R-:W-:Y:S02]  /*e490*/  ISETP.LT.OR P6, PT, R35.reuse, 0xf9, !P0 ;  /* 0x000000f92300780c */ /* 0x040fe400047c1670 */
[----:B------:R-:W-:Y:S01]  /*e4a0*/  ISETP.LT.OR P0, PT, R35, 0xfa, !P0 ;  /* 0x000000fa2300780c */ /* 0x000fe20004701670 */
[----:B------:R-:W-:-:S05]  /*e4b0*/  FMUL R0, R223, UR20 ;  /* 0x00000014df007c20 */ /* 0x000fca0008400000 */
[----:B------:R-:W-:-:S05]  /*e4c0*/  F2FP.SATFINITE.E4M3.F32.PACK_AB_MERGE_C R13, RZ, R0, RZ ;  /* 0x00000000ff0d723e */ /* 0x000fca00048070ff */
[----:B------:R0:W-:Y:S01]  /*e4d0*/  @!P3 STG.E.U8 desc[UR16][R26.64+0xf0], R13 ;  /* 0x0000f00d1a00b986 */ /* 0x0001e2000c101110 */
[----:B---3--:R-:W-:Y:S01]  /*e4e0*/  FMUL R0, R222, UR20 ;  /* 0x00000014de007c20 */ /* 0x008fe20008400000 */
[----:B--2---:R-:W-:Y:S01]  /*e4f0*/  FMUL R2, R224, UR20 ;  /* 0x00000014e0027c20 */ /* 0x004fe20008400000 */
[----:B----4-:R-:W-:-:S03]  /*e500*/  FMUL R3, R225, UR20 ;  /* 0x00000014e1037c20 */ /* 0x010fc60008400000 */
[----:B0-----:R-:W-:Y:S01]  /*e510*/  F2FP.SATFINITE.E4M3.F32.PACK_AB_MERGE_C R7, RZ, R0, RZ ;  /* 0x00000000ff07723e */ /* 0x001fe200048070ff */
[----:B------:R-:W-:Y:S01]  /*e520*/  FMUL R4, R226, UR20 ;  /* 0x00000014e2047c20 */ /* 0x000fe20008400000 */
[----:B------:R-:W-:Y:S01]  /*e530*/  FMUL R5, R227, UR20 ;  /* 0x00000014e3057c20 */ /* 0x000fe20008400000 */
[----:B-1----:R-:W-:Y:S02]  /*e540*/  F2FP.SATFINITE.E4M3.F32.PACK_AB_MERGE_C R9, RZ, R2, RZ ;  /* 0x00000002ff09723e */ /* 0x002fe400048070ff */
[----:B------:R-:W-:Y:S02]  /*e550*/  F2FP.SATFINITE.E4M3.F32.PACK_AB_MERGE_C R3, RZ, R3, RZ ;  /* 0x00000003ff03723e */ /* 0x000fe400048070ff */
[----:B------:R-:W-:Y:S02]  /*e560*/  F2FP.SATFINITE.E4M3.F32.PACK_AB_MERGE_C R11, RZ, R4, RZ ;  /* 0x00000004ff0b723e */ /* 0x000fe400048070ff */
[----:B------:R-:W-:Y:S01]  /*e570*/  F2FP.SATFINITE.E4M3.F32.PACK_AB_MERGE_C R5, RZ, R5, RZ ;  /* 0x00000005ff05723e */ /* 0x000fe200048070ff */
[----:B------:R0:W-:Y:S04]  /*e580*/  @!P5 STG.E.U8 desc[UR16][R26.64+0xf1], R7 ;  /* 0x0000f1071a00d986 */ /* 0x0001e8000c101110 */
[----:B------:R0:W-:Y:S04]  /*e590*/  @!P4 STG.E.U8 desc[UR16][R24.64+0xf8], R9 ;  /* 0x0000f8091800c986 */ /* 0x0001e8000c101110 */
[----:B------:R0:W-:Y:S04]  /*e5a0*/  @!P1 STG.E.U8 desc[UR16][R24.64+0xf9], R3 ;  /* 0x0000f90318009986 */ /* 0x0001e8000c101110 */
[----:B------:R0:W-:Y:S04]  /*e5b0*/  @!P6 STG.E.U8 desc[UR16][R26.64+0xf8], R11 ;  /* 0x0000f80b1a00e986 */ /* 0x0001e8000c101110 */
[----:B------:R0:W-:Y:S02]  /*e5c0*/  @!P0 STG.E.U8 desc[UR16][R26.64+0xf9], R5 ;  /* 0x0000f9051a008986 */ /* 0x0001e4000c101110 */
.L_x_296:
[----:B------:R-:W-:Y:S05]  /*e5d0*/  BSYNC B0 ;  /* 0x0000000000007941 */ /* 0x000fea0003800000 */
.L_x_38:
[----:B0-----:R-:W2:Y:S04]  /*e5e0*/  LDL.LU R3, [R1+0x80] ;  /* 0x0000800001037983 */ /* 0x001ea80000300800 */
[----:B-----5:R-:W2:Y:S01]  /*e5f0*/  LDL.LU R2, [R1+0x84] ;  /* 0x0000840001027983 */ /* 0x020ea20000300800 */
[----:B------:R-:W-:Y:S01]  /*e600*/  ULDC UR6, c[0x0][0xc] ;  /* 0x0000030000067ab9 */ /* 0x000fe20000000800 */
[----:B------:R-:W-:Y:S01]  /*e610*/  ULDC UR7, c[0x0][0x10] ;  /* 0x0000040000077ab9 */ /* 0x000fe20000000800 */
[----:B------:R-:W2:Y:S01]  /*e620*/  LDC R5, c[0x0][0x14] ;  /* 0x00000500ff057b82 */ /* 0x000ea20000000800 */
[----:B------:R-:W-:Y:S01]  /*e630*/  UIMAD.WIDE.U32 UR6, UR6, UR7, URZ ;  /* 0x00000007060672a5 */ /* 0x000fe2000f8e003f */
[----:B------:R-:W-:Y:S01]  /*e640*/  PRMT R0, RZ, 0x7610, R0 ;  /* 0x00007610ff007816 */ /* 0x000fe20000000000 */
[----:B------:R-:W-:-:S04]  /*e650*/  UMOV UR22, 0xffffffff ;  /* 0xffffffff00167882 */ /* 0x000fc80000000000 */
[----:B--2---:R-:W-:-:S04]  /*e660*/  IMAD.WIDE.U32 R2, R5, UR6, R2 ;  /* 0x0000000605027c25 */ /* 0x004fc8000f8e0002 */
[----:B------:R-:W-:Y:S01]  /*e670*/  IMAD R5, R5, UR7, RZ ;  /* 0x0000000705057c24 */ /* 0x000fe2000f8e02ff */
[----:B------:R-:W-:Y:S01]  /*e680*/  ULDC.64 UR6, c[0x0][0x650] ;  /* 0x0001940000067ab9 */ /* 0x000fe20000000a00 */
[----:B------:R-:W-:Y:S01]  /*e690*/  IMAD.MOV.U32 R19, RZ, RZ, R2 ;  /* 0x000000ffff137224 */ /* 0x000fe200078e0002 */
[----:B------:R-:W-:Y:S01]  /*e6a0*/  ISETP.GE.U32.AND P0, PT, R2, UR6, PT ;  /* 0x0000000602007c0c */ /* 0x000fe2000bf06070 */
[----:B------:R-:W-:Y:S02]  /*e6b0*/  IMAD.IADD R22, R3, 0x1, R5 ;  /* 0x0000000103167824 */ /* 0x000fe400078e0205 */
[----:B------:R-:W-:-:S03]  /*e6c0*/  IMAD.MOV.U32 R2, RZ, RZ, -0x1 ;  /* 0xffffffffff027424 */ /* 0x000fc600078e00ff */
[----:B------:R0:W-:Y:S01]  /*e6d0*/  STL [R1+0x80], R22 ;  /* 0x0000801601007387 */ /* 0x0001e20000100800 */
[----:B------:R-:W-:-:S03]  /*e6e0*/  ISETP.GE.U32.AND.EX P0, PT, R22, UR7, PT, P0 ;  /* 0x0000000716007c0c */ /* 0x000fc6000bf06100 */
[----:B------:R0:W-:Y:S04]  /*e6f0*/  STL [R1+0x84], R19 ;  /* 0x0000841301007387 */ /* 0x0001e80000100800 */
[----:B------:R0:W-:Y:S06]  /*e700*/  STL [R1+0x88], R2 ;  /* 0x0000880201007387 */ /* 0x0001ec0000100800 */
[----:B------:R-:W-:Y:S05]  /*e710*/  @P0 BRA `(.L_x_297) ;  /* 0x00000004006c0947 */ /* 0x000fea0003800000 */
[----:B------:R-:W2:Y:S01]  /*e720*/  S2R R14, SR_CTAID.X ;  /* 0x00000000000e7919 */ /* 0x000ea20000002500 */
[----:B------:R-:W5:Y:S01]  /*e730*/  LDC.64 R8, c[0x0][0x628] ;  /* 0x00018a00ff087b82 */ /* 0x000f620000000a00 */
[----:B------:R-:W-:Y:S01]  /*e740*/  ULDC UR6, c[0x0][0x150] ;  /* 0x0000540000067ab9 */ /* 0x000fe20000000800 */
[----:B------:R-:W-:Y:S01]  /*e750*/  IMAD.MOV.U32 R6, RZ, RZ, R19 ;  /* 0x000000ffff067224 */ /* 0x000fe200078e0013 */
[----:B------:R-:W0:Y:S01]  /*e760*/  S2R R16, SR_CTAID.Y ;  /* 0x0000000000107919 */ /* 0x000e220000002600 */
[----:B------:R-:W-:-:S04]  /*e770*/  IMAD.MOV.U32 R7, RZ, RZ, R22 ;  /* 0x000000ffff077224 */ /* 0x000fc800078e0016 */
[----:B------:R-:W0:Y:S08]  /*e780*/  LDC R17, c[0x0][0x144] ;  /* 0x00005100ff117b82 */ /* 0x000e300000000800 */
[----:B------:R-:W0:Y:S08]  /*e790*/  LDC R10, c[0x0][0x630] ;  /* 0x00018c00ff0a7b82 */ /* 0x000e300000000800 */
[----:B------:R-:W0:Y:S01]  /*e7a0*/  LDC.64 R12, c[0x0][0x620] ;  /* 0x00018800ff0c7b82 */ /* 0x000e220000000a00 */
[----:B-----5:R-:W-:-:S04]  /*e7b0*/  ISETP.NE.U32.AND P0, PT, R8, RZ, PT ;  /* 0x000000ff0800720c */ /* 0x020fc80003f05070 */
[----:B------:R-:W-:Y:S02]  /*e7c0*/  ISETP.NE.AND.EX P0, PT, R9, RZ, PT, P0 ;  /* 0x000000ff0900720c */ /* 0x000fe40003f05300 */
[----:B--2---:R-:W-:-:S05]  /*e7d0*/  I2FP.F32.U32 R0, R14 ;  /* 0x0000000e00007245 */ /* 0x004fca0000201000 */
[----:B------:R-:W-:-:S04]  /*e7e0*/  FMUL R0, R0, UR6 ;  /* 0x0000000600007c20 */ /* 0x000fc80008400000 */
[----:B------:R2:W0:Y:S02]  /*e7f0*/  F2I.U32.TRUNC.NTZ R15, R0 ;  /* 0x00000000000f7305 */ /* 0x000424000020f000 */
[----:B------:R-:W-:Y:S05]  /*e800*/  @!P0 BRA `(.L_x_298) ;  /* 0x0000000000288947 */ /* 0x000fea0003800000 */
[----:B--2---:R-:W2:Y:S02]  /*e810*/  LDC R0, c[0x0][0x634] ;  /* 0x00018d00ff007b82 */ /* 0x004ea40000000800 */
[----:B--2---:R-:W-:-:S05]  /*e820*/  IADD3 R7, P0, R19, R0, RZ ;  /* 0x0000000013077210 */ /* 0x004fca0007f1e0ff */
[----:B------:R-:W-:-:S04]  /*e830*/  IMAD.X R11, RZ, RZ, R22, P0 ;  /* 0x000000ffff0b7224 */ /* 0x000fc800000e0616 */
[----:B0-----:R-:W-:-:S04]  /*e840*/  IMAD.WIDE.U32 R2, R11, R8, RZ ;  /* 0x000000080b027225 */ /* 0x001fc800078e00ff */
[----:B------:R-:W-:-:S04]  /*e850*/  IMAD.WIDE.U32 R4, P0, R7, R9, R2 ;  /* 0x0000000907047225 */ /* 0x000fc80007800002 */
[----:B------:R-:W-:-:S04]  /*e860*/  IMAD.WIDE.U32 R2, R7, R8, RZ ;  /* 0x0000000807027225 */ /* 0x000fc800078e00ff */
[----:B------:R-:W-:Y:S01]  /*e870*/  IMAD.X R7, RZ, RZ, RZ, P0 ;  /* 0x000000ffff077224 */ /* 0x000fe200000e06ff */
[----:B------:R-:W-:Y:S01]  /*e880*/  IADD3 RZ, P0, R3, R4, RZ ;  /* 0x0000000403ff7210 */ /* 0x000fe20007f1e0ff */
[----:B------:R-:W-:-:S04]  /*e890*/  IMAD.MOV.U32 R6, RZ, RZ, R5 ;  /* 0x000000ffff067224 */ /* 0x000fc800078e0005 */
[----:B------:R-:W-:-:S08]  /*e8a0*/  IMAD.WIDE.U32.X R6, R11, R9, R6, P0 ;  /* 0x000000090b067225 */ /* 0x000fd000000e0406 */
.L_x_298:
[-CC-:B0-----:R-:W-:Y:S01]  /*e8b0*/  SHF.R.U64 R24, R6, R10.reuse, R7.reuse ;  /* 0x0000000a06187219 */ /* 0x181fe20000001207 */
[----:B------:R-:W0:Y:S01]  /*e8c0*/  LDC.64 R20, c[0x0][0x640] ;  /* 0x00019000ff147b82 */ /* 0x000e220000000a00 */
[----:B--2---:R-:W-:Y:S01]  /*e8d0*/  SHF.R.U32.HI R0, RZ, R10, R7 ;  /* 0x0000000aff007219 */ /* 0x004fe20000011607 */
[----:B------:R-:W-:Y:S01]  /*e8e0*/  IMAD.MOV.U32 R2, RZ, RZ, R19 ;  /* 0x000000ffff027224 */ /* 0x000fe200078e0013 */
[----:B------:R-:W-:Y:S01]  /*e8f0*/  IADD3 R5, P0, RZ, -R24, RZ ;  /* 0x80000018ff057210 */ /* 0x000fe20007f1e0ff */
[----:B------:R-:W-:Y:S01]  /*e900*/  IMAD.MOV R15, RZ, RZ, -R15 ;  /* 0x000000ffff0f7224 */ /* 0x000fe200078e0a0f */
[----:B------:R-:W-:Y:S01]  /*e910*/  ULDC UR6, c[0x0][0x154] ;  /* 0x0000550000067ab9 */ /* 0x000fe20000000800 */
[----:B------:R-:W-:Y:S02]  /*e920*/  IMAD.MOV.U32 R7, RZ, RZ, 0x1 ;  /* 0x00000001ff077424 */ /* 0x000fe400078e00ff */
[----:B------:R-:W2:Y:S01]  /*e930*/  LDC R4, c[0x0][0x618] ;  /* 0x00018600ff047b82 */ /* 0x000ea20000000800 */
[----:B------:R-:W-:-:S02]  /*e940*/  IMAD.X R3, RZ, RZ, ~R0, P0 ;  /* 0x000000ffff037224 */ /* 0x000fc400000e0e00 */
[----:B------:R-:W-:Y:S02]  /*e950*/  IMAD R15, R17, R15, R14 ;  /* 0x0000000f110f7224 */ /* 0x000fe400078e020e */
[-C--:B------:R-:W-:Y:S02]  /*e960*/  IMAD R0, R3, R12.reuse, RZ ;  /* 0x0000000c03007224 */ /* 0x080fe400078e02ff */
[----:B------:R-:W-:Y:S01]  /*e970*/  IMAD.MOV.U32 R3, RZ, RZ, R22 ;  /* 0x000000ffff037224 */ /* 0x000fe200078e0016 */
[----:B------:R-:W5:Y:S01]  /*e980*/  LDC R6, c[0x0][0x608] ;  /* 0x00018200ff067b82 */ /* 0x000f620000000800 */
[----:B------:R-:W-:-:S04]  /*e990*/  IMAD.WIDE.U32 R2, R5, R12, R2 ;  /* 0x0000000c05027225 */ /* 0x000fc800078e0002 */
[----:B------:R-:W-:-:S03]  /*e9a0*/  IMAD R5, R5, R13, R0 ;  /* 0x0000000d05057224 */ /* 0x000fc600078e0200 */
[----:B------:R-:W1:Y:S01]  /*e9b0*/  LDC R18, c[0x0][0x658] ;  /* 0x00019600ff127b82 */ /* 0x000e620000000800 */
[----:B------:R-:W-:Y:S01]  /*e9c0*/  I2FP.F32.U32 R0, R16 ;  /* 0x0000001000007245 */ /* 0x000fe20000201000 */
[----:B------:R-:W-:Y:S01]  /*e9d0*/  IMAD.IADD R3, R3, 0x1, R5 ;  /* 0x0000000103037824 */ /* 0x000fe200078e0205 */
[----:B0-----:R-:W-:Y:S01]  /*e9e0*/  ISETP.NE.U32.AND P0, PT, R20, RZ, PT ;  /* 0x000000ff1400720c */ /* 0x001fe20003f05070 */
[----:B------:R-:W-:Y:S02]  /*e9f0*/  IMAD.MOV.U32 R5, RZ, RZ, -0x1 ;  /* 0xffffffffff057424 */ /* 0x000fe400078e00ff */
[----:B------:R-:W-:Y:S02]  /*ea00*/  FMUL R0, R0, UR6 ;  /* 0x0000000600007c20 */ /* 0x000fe40008400000 */
[----:B------:R-:W0:Y:S01]  /*ea10*/  LDC R13, c[0x0][0x148] ;  /* 0x00005200ff0d7b82 */ /* 0x000e220000000800 */
[----:B--2---:R-:W-:Y:S01]  /*ea20*/  SHF.R.U64 R10, R2, R4, R3 ;  /* 0x00000004020a7219 */ /* 0x004fe20000001203 */
[----:B------:R2:W0:Y:S01]  /*ea30*/  F2I.U32.TRUNC.NTZ R12, R0 ;  /* 0x00000000000c7305 */ /* 0x000422000020f000 */
[----:B------:R-:W-:-:S02]  /*ea40*/  ISETP.NE.AND.EX P0, PT, R21, RZ, PT, P0 ;  /* 0x000000ff1500720c */ /* 0x000fc40003f05300 */
[----:B------:R-:W-:-:S03]  /*ea50*/  SHF.R.U32.HI R3, RZ, R4, R3 ;  /* 0x00000004ff037219 */ /* 0x000fc60000011603 */
[----:B------:R-:W0:Y:S01]  /*ea60*/  LDC R14, c[0x0][0x600] ;  /* 0x00018000ff0e7b82 */ /* 0x000e220000000800 */
[-CC-:B-----5:R-:W-:Y:S02]  /*ea70*/  SHF.R.U64 R8, R10, R6.reuse, R3.reuse ;  /* 0x000000060a087219 */ /* 0x1a0fe40000001203 */
[----:B------:R-:W-:-:S05]  /*ea80*/  SHF.R.U32.HI R3, RZ, R6, R3 ;  /* 0x00000006ff037219 */ /* 0x000fca0000011603 */
[----:B------:R-:W0:Y:S01]  /*ea90*/  LDC R19, c[0x0][0x648] ;  /* 0x00019200ff137b82 */ /* 0x000e220000000800 */
[-CC-:B-1----:R-:W-:Y:S02]  /*eaa0*/  SHF.R.U64 R11, R8, R18.reuse, R3.reuse ;  /* 0x00000012080b7219 */ /* 0x182fe40000001203 */
[-C--:B------:R-:W-:Y:S02]  /*eab0*/  SHF.L.U32 R5, R5, R18.reuse, RZ ;  /* 0x0000001205057219 */ /* 0x080fe400000006ff */
[-C--:B------:R-:W-:Y:S01]  /*eac0*/  SHF.R.U32.HI R3, RZ, R18.reuse, R3 ;  /* 0x00000012ff037219 */ /* 0x080fe20000011603 */
[----:B------:R-:W-:Y:S01]  /*ead0*/  IMAD.MOV.U32 R2, RZ, RZ, R11 ;  /* 0x000000ffff027224 */ /* 0x000fe200078e000b */
[----:B------:R-:W-:Y:S01]  /*eae0*/  SHF.L.U32 R34, R7, R18, RZ ;  /* 0x0000001207227219 */ /* 0x000fe200000006ff */
[----:B------:R-:W1:Y:S01]  /*eaf0*/  LDC R22, c[0x0][0x638] ;  /* 0x00018e00ff167b82 */ /* 0x000e620000000800 */
[----:B------:R-:W-:-:S07]  /*eb00*/  LOP3.LUT R17, RZ, R5, RZ, 0x33, !PT ;  /* 0x00000005ff117212 */ /* 0x000fce00078e33ff */
[----:B------:R-:W0:Y:S01]  /*eb10*/  LDC R23, c[0x0][0x610] ;  /* 0x00018400ff177b82 */ /* 0x000e220000000800 */
[----:B--2---:R-:W-:Y:S05]  /*eb20*/  @!P0 BRA `(.L_x_299) ;  /* 0x0000000000288947 */ /* 0x004fea0003800000 */
[----:B------:R-:W2:Y:S02]  /*eb30*/  LDC R0, c[0x0][0x64c] ;  /* 0x00019300ff007b82 */ /* 0x000ea40000000800 */
[----:B--2---:R-:W-:-:S05]  /*eb40*/  IADD3 R7, P0, R11, R0, RZ ;  /* 0x000000000b077210 */ /* 0x004fca0007f1e0ff */
        /* <DEDUP_REMOVED lines=8> */
.L_x_299:
[----:B0-----:R-:W-:Y:S01]  /*ebd0*/  SHF.R.U64 R0, R2, R19, R3 ;  /* 0x0000001302007219 */ /* 0x001fe20000001203 */
[----:B------:R-:W-:Y:S01]  /*ebe0*/  VIADD R3, R14, 0xffffffff ;  /* 0xffffffff0e037836 */ /* 0x000fe20000000000 */
[----:B------:R-:W-:Y:S01]  /*ebf0*/  LOP3.LUT R5, R8, R17, RZ, 0xc0, !PT ;  /* 0x0000001108057212 */ /* 0x000fe200078ec0ff */
[----:B------:R-:W-:Y:S01]  /*ec00*/  IMAD.MOV R12, RZ, RZ, -R12 ;  /* 0x000000ffff0c7224 */ /* 0x000fe200078e0a0c */
[----:B------:R-:W-:Y:S01]  /*ec10*/  R2UR UR22, R24 ;  /* 0x00000000181672ca */ /* 0x000fe200000e0000 */
[----:B------:R-:W-:Y:S01]  /*ec20*/  IMAD.MOV R2, RZ, RZ, -R0 ;  /* 0x000000ffff027224 */ /* 0x000fe200078e0a00 */
[----:B------:R-:W-:Y:S01]  /*ec30*/  LOP3.LUT R3, R10, R3, RZ, 0xc0, !PT ;  /* 0x000000030a037212 */ /* 0x000fe200078ec0ff */
[----:B------:R-:W-:Y:S02]  /*ec40*/  IMAD R34, R34, R0, R5 ;  /* 0x0000000022227224 */ /* 0x000fe400078e0205 */
[----:B------:R-:W-:Y:S02]  /*ec50*/  @P2 IMAD R15, R13, R12, R16 ;  /* 0x0000000c0d0f2224 */ /* 0x000fe400078e0210 */
[----:B-1----:R-:W-:-:S02]  /*ec60*/  IMAD R0, R2, R22, R11 ;  /* 0x0000001602007224 */ /* 0x002fc400078e020b */
[----:B------:R-:W-:Y:S02]  /*ec70*/  IMAD R34, R34, R23, R15 ;  /* 0x0000001722227224 */ /* 0x000fe400078e020f */
[----:B------:R-:W-:Y:S02]  /*ec80*/  IMAD R3, R0, R14, R3 ;  /* 0x0000000e00037224 */ /* 0x000fe400078e0203 */
[----:B------:R-:W-:-:S03]  /*ec90*/  IMAD.MOV.U32 R0, RZ, RZ, 0x1 ;  /* 0x00000001ff007424 */ /* 0x000fc600078e00ff */
[----:B------:R-:W-:Y:S02]  /*eca0*/  SEL R2, R3, R34, !P2 ;  /* 0x0000002203027207 */ /* 0x000fe40005000000 */
[----:B------:R-:W-:-:S03]  /*ecb0*/  SEL R34, R34, R3, !P2 ;  /* 0x0000000322227207 */ /* 0x000fc60005000000 */
[----:B------:R2:W-:Y:S04]  /*ecc0*/  STL [R1+0x88], R2 ;  /* 0x0000880201007387 */ /* 0x0005e80000100800 */
.L_x_297:
[----:B------:R0:W-:Y:S01]  /*ecd0*/  STL [R1+0x8c], R34 ;  /* 0x00008c2201007387 */ /* 0x0001e20000100800 */
[----:B------:R-:W-:-:S13]  /*ece0*/  LOP3.LUT P0, RZ, R0, 0xff, RZ, 0xc0, !PT ;  /* 0x000000ff00ff7812 */ /* 0x000fda000780c0ff */
[----:B0-----:R-:W-:Y:S05]  /*ecf0*/  @P0 BRA `(.L_x_300) ;  /* 0xffffff2400b00947 */ /* 0x001fea000383ffff */
[----:B------:R-:W-:Y:S05]  /*ed00*/  EXIT ;  /* 0x000000000000794d */ /* 0x000fea0003800000 */
.L_x_8:
[----:B------:R-:W2:Y:S01]  /*ed10*/  LDL R22, [R1+0x84] ;  /* 0x0000840001167983 */ /* 0x000ea20000100800 */
[----:B------:R-:W-:-:S03]  /*ed20*/  ULDC.64 UR4, c[0x0][0x650] ;  /* 0x0001940000047ab9 */ /* 0x000fc60000000a00 */
[----:B0-----:R-:W3:Y:S01]  /*ed30*/  LDL R23, [R1+0x80] ;  /* 0x0000800001177983 */ /* 0x001ee20000100800 */
[----:B------:R-:W-:Y:S01]  /*ed40*/  PRMT R4, RZ, 0x7610, R4 ;  /* 0x00007610ff047816 */ /* 0x000fe20000000004 */
[----:B------:R-:W-:Y:S02]  /*ed50*/  IMAD.MOV.U32 R5, RZ, RZ, -0x1 ;  /* 0xffffffffff057424 */ /* 0x000fe400078e00ff */
[----:B------:R-:W-:Y:S02]  /*ed60*/  IMAD.MOV.U32 R7, RZ, RZ, -0x1 ;  /* 0xffffffffff077424 */ /* 0x000fe400078e00ff */
[----:B------:R-:W-:Y:S01]  /*ed70*/  IMAD.MOV.U32 R6, RZ, RZ, -0x1 ;  /* 0xffffffffff067424 */ /* 0x000fe200078e00ff */
[----:B--2---:R-:W-:-:S04]  /*ed80*/  ISETP.GE.U32.AND P0, PT, R22, UR4, PT ;  /* 0x0000000416007c0c */ /* 0x004fc8000bf06070 */
[----:B---3--:R-:W-:-:S13]  /*ed90*/  ISETP.GE.U32.AND.EX P0, PT, R23, UR5, PT, P0 ;  /* 0x0000000517007c0c */ /* 0x008fda000bf06100 */
[----:B------:R-:W-:Y:S05]  /*eda0*/  @P0 BRA `(.L_x_301) ;  /* 0x00000004002c0947 */ /* 0x000fea0003800000 */
[----:B------:R-:W0:Y:S01]  /*edb0*/  LDC.64 R14, c[0x0][0x628] ;  /* 0x00018a00ff0e7b82 */ /* 0x000e220000000a00 */
[----:B------:R-:W-:Y:S02]  /*edc0*/  IMAD.MOV.U32 R8, RZ, RZ, R22 ;  /* 0x000000ffff087224 */ /* 0x000fe400078e0016 */
[----:B------:R-:W-:-:S05]  /*edd0*/  IMAD.MOV.U32 R9, RZ, RZ, R23 ;  /* 0x000000ffff097224 */ /* 0x000fca00078e0017 */
[----:B------:R-:W1:Y:S08]  /*ede0*/  LDC R10, c[0x0][0x630] ;  /* 0x00018c00ff0a7b82 */ /* 0x000e700000000800 */
[----:B------:R-:W2:Y:S01]  /*edf0*/  LDC.64 R16, c[0x0][0x620] ;  /* 0x00018800ff107b82 */ /* 0x000ea20000000a00 */
[----:B0-----:R-:W-:-:S04]  /*ee00*/  ISETP.NE.U32.AND P0, PT, R14, RZ, PT ;  /* 0x000000ff0e00720c */ /* 0x001fc80003f05070 */
[----:B------:R-:W-:-:S13]  /*ee10*/  ISETP.NE.AND.EX P0, PT, R15, RZ, PT, P0 ;  /* 0x000000ff0f00720c */ /* 0x000fda0003f05300 */
[----:B-12---:R-:W-:Y:S05]  /*ee20*/  @!P0 BRA `(.L_x_302) ;  /* 0x0000000000288947 */ /* 0x006fea0003800000 */
[----:B------:R-:W0:Y:S02]  /*ee30*/  LDC R4, c[0x0][0x634] ;  /* 0x00018d00ff047b82 */ /* 0x000e240000000800 */
[----:B0-----:R-:W-:-:S05]  /*ee40*/  IADD3 R9, P0, R22, R4, RZ ;  /* 0x0000000416097210 */ /* 0x001fca0007f1e0ff */
        /* <DEDUP_REMOVED lines=8> */
.L_x_302:
[----:B------:R-:W0:Y:S01]  /*eed0*/  LDC.64 R20, c[0x0][0x640] ;  /* 0x00019000ff147b82 */ /* 0x000e220000000a00 */
[-CC-:B------:R-:W-:Y:S02]  /*eee0*/  SHF.R.U64 R14, R8, R10.reuse, R9.reuse ;  /* 0x0000000a080e7219 */ /* 0x180fe40000001209 */
[----:B------:R-:W-:Y:S02]  /*eef0*/  SHF.R.U32.HI R4, RZ, R10, R9 ;  /* 0x0000000aff047219 */ /* 0x000fe40000011609 */
[----:B------:R-:W-:-:S03]  /*ef00*/  IADD3 R7, P0, RZ, -R14, RZ ;  /* 0x8000000eff077210 */ /* 0x000fc60007f1e0ff */
[----:B------:R-:W1:Y:S02]  /*ef10*/  LDC R8, c[0x0][0x618] ;  /* 0x00018600ff087b82 */ /* 0x000e640000000800 */
[----:B------:R-:W-:Y:S02]  /*ef20*/  IMAD.X R5, RZ, RZ, ~R4, P0 ;  /* 0x000000ffff057224 */ /* 0x000fe400000e0e04 */
[----:B------:R-:W-:Y:S02]  /*ef30*/  IMAD.MOV.U32 R4, RZ, RZ, R22 ;  /* 0x000000ffff047224 */ /* 0x000fe400078e0016 */
[-C--:B------:R-:W-:Y:S02]  /*ef40*/  IMAD R6, R5, R16.reuse, RZ ;  /* 0x0000001005067224 */ /* 0x080fe400078e02ff */
[----:B------:R-:W2:Y:S01]  /*ef50*/  LDC R18, c[0x0][0x608] ;  /* 0x00018200ff127b82 */ /* 0x000ea20000000800 */
[----:B------:R-:W-:Y:S02]  /*ef60*/  IMAD.MOV.U32 R5, RZ, RZ, R23 ;  /* 0x000000ffff057224 */ /* 0x000fe400078e0017 */
[----:B------:R-:W-:-:S05]  /*ef70*/  IMAD.WIDE.U32 R4, R7, R16, R4 ;  /* 0x0000001007047225 */ /* 0x000fca00078e0004 */
[----:B------:R-:W3:Y:S01]  /*ef80*/  LDC R19, c[0x0][0x658] ;  /* 0x00019600ff137b82 */ /* 0x000ee20000000800 */
[----:B------:R-:W-:Y:S01]  /*ef90*/  IMAD R7, R7, R17, R6 ;  /* 0x0000001107077224 */ /* 0x000fe200078e0206 */
[----:B0-----:R-:W-:Y:S01]  /*efa0*/  ISETP.NE.U32.AND P0, PT, R20, RZ, PT ;  /* 0x000000ff1400720c */ /* 0x001fe20003f05070 */
[----:B------:R-:W-:Y:S02]  /*efb0*/  IMAD.MOV.U32 R6, RZ, RZ, -0x1 ;  /* 0xffffffffff067424 */ /* 0x000fe400078e00ff */
[----:B------:R-:W-:Y:S01]  /*efc0*/  IMAD.IADD R5, R5, 0x1, R7 ;  /* 0x0000000105057824 */ /* 0x000fe200078e0207 */
[----:B------:R-:W-:Y:S02]  /*efd0*/  ISETP.NE.AND.EX P0, PT, R21, RZ, PT, P0 ;  /* 0x000000ff1500720c */ /* 0x000fe40003f05300 */
[----:B------:R-:W0:Y:S02]  /*efe0*/  LDC R17, c[0x0][0x600] ;  /* 0x00018000ff117b82 */ /* 0x000e240000000800 */
[----:B-1----:R-:W-:-:S02]  /*eff0*/  SHF.R.U64 R10, R4, R8, R5 ;  /* 0x00000008040a7219 */ /* 0x002fc40000001205 */
[----:B------:R-:W-:-:S04]  /*f000*/  SHF.R.U32.HI R5, RZ, R8, R5 ;  /* 0x00000008ff057219 */ /* 0x000fc80000011605 */
[----:B------:R-:W1:Y:S01]  /*f010*/  LDC R22, c[0x0][0x648] ;  /* 0x00019200ff167b82 */ /* 0x000e620000000800 */
[-CC-:B--2---:R-:W-:Y:S02]  /*f020*/  SHF.R.U64 R15, R10, R18.reuse, R5.reuse ;  /* 0x000000120a0f7219 */ /* 0x184fe40000001205 */
[----:B------:R-:W-:Y:S01]  /*f030*/  SHF.R.U32.HI R4, RZ, R18, R5 ;  /* 0x00000012ff047219 */ /* 0x000fe20000011605 */
[----:B------:R-:W-:-:S04]  /*f040*/  IMAD.MOV.U32 R18, RZ, RZ, 0x1 ;  /* 0x00000001ff127424 */ /* 0x000fc800078e00ff */
[----:B------:R-:W2:Y:S01]  /*f050*/  LDC R23, c[0x0][0x638] ;  /* 0x00018e00ff177b82 */ /* 0x000ea20000000800 */
[-CC-:B---3--:R-:W-:Y:S02]  /*f060*/  SHF.R.U64 R16, R15, R19.reuse, R4.reuse ;  /* 0x000000130f107219 */ /* 0x188fe40000001204 */
[-C--:B------:R-:W-:Y:S02]  /*f070*/  SHF.L.U32 R6, R6, R19.reuse, RZ ;  /* 0x0000001306067219 */ /* 0x080fe400000006ff */
[----:B------:R-:W-:Y:S01]  /*f080*/  SHF.R.U32.HI R5, RZ, R19, R4 ;  /* 0x00000013ff057219 */ /* 0x000fe20000011604 */
[----:B------:R-:W-:Y:S01]  /*f090*/  IMAD.MOV.U32 R4, RZ, RZ, R16 ;  /* 0x000000ffff047224 */ /* 0x000fe200078e0010 */
[----:B------:R-:W-:Y:S01]  /*f0a0*/  LOP3.LUT R24, RZ, R6, RZ, 0x33, !PT ;  /* 0x00000006ff187212 */ /* 0x000fe200078e33ff */
[----:B------:R-:W3:Y:S01]  /*f0b0*/  LDC R25, c[0x0][0x610] ;  /* 0x00018400ff197b82 */ /* 0x000ee20000000800 */
[----:B------:R-:W-:Y:S05]  /*f0c0*/  @!P0 BRA `(.L_x_303) ;  /* 0x0000000000288947 */ /* 0x000fea0003800000 */
        /* <DEDUP_REMOVED lines=10> */
.L_x_303:
[----:B-1----:R-:W-:Y:S01]  /*f170*/  SHF.R.U64 R4, R4, R22, R5 ;  /* 0x0000001604047219 */ /* 0x002fe20000001205 */
[----:B0-----:R-:W-:Y:S01]  /*f180*/  VIADD R7, R17, 0xffffffff ;  /* 0xffffffff11077836 */ /* 0x001fe20000000000 */
[----:B------:R-:W-:Y:S01]  /*f190*/  SHF.L.U32 R18, R18, R19, RZ ;  /* 0x0000001312127219 */ /* 0x000fe200000006ff */
[----:B------:R-:W-:Y:S01]  /*f1a0*/  @P2 IMAD R0, R11, R12, R2 ;  /* 0x0000000c0b002224 */ /* 0x000fe200078e0202 */
[----:B------:R-:W-:Y:S01]  /*f1b0*/  LOP3.LUT R3, R15, R24, RZ, 0xc0, !PT ;  /* 0x000000180f037212 */ /* 0x000fe200078ec0ff */
[----:B------:R-:W-:Y:S01]  /*f1c0*/  IMAD.MOV R5, RZ, RZ, -R4 ;  /* 0x000000ffff057224 */ /* 0x000fe200078e0a04 */
[----:B------:R-:W-:Y:S01]  /*f1d0*/  LOP3.LUT R7, R10, R7, RZ, 0xc0, !PT ;  /* 0x000000070a077212 */ /* 0x000fe200078ec0ff */
[----:B------:R-:W-:Y:S02]  /*f1e0*/  IMAD.MOV.U32 R6, RZ, RZ, R14 ;  /* 0x000000ffff067224 */ /* 0x000fe400078e000e */
[----:B------:R-:W-:Y:S02]  /*f1f0*/  IMAD R3, R18, R4, R3 ;  /* 0x0000000412037224 */ /* 0x000fe400078e0203 */
[----:B--2---:R-:W-:-:S02]  /*f200*/  IMAD R2, R5, R23, R16 ;  /* 0x0000001705027224 */ /* 0x004fc400078e0210 */
[----:B---3--:R-:W-:Y:S02]  /*f210*/  IMAD R0, R3, R25, R0 ;  /* 0x0000001903007224 */ /* 0x008fe400078e0200 */
[----:B------:R-:W-:Y:S02]  /*f220*/  IMAD R5, R2, R17, R7 ;  /* 0x0000001102057224 */ /* 0x000fe400078e0207 */
[----:B------:R-:W-:-:S03]  /*f230*/  IMAD.MOV.U32 R4, RZ, RZ, 0x1 ;  /* 0x00000001ff047424 */ /* 0x000fc600078e00ff */
[----:B------:R-:W-:Y:S02]  /*f240*/  SEL R7, R5, R0, !P2 ;  /* 0x0000000005077207 */ /* 0x000fe40005000000 */
[----:B------:R-:W-:-:S07]  /*f250*/  SEL R5, R0, R5, !P2 ;  /* 0x0000000500057207 */ /* 0x000fce0005000000 */
.L_x_301:
[----:B------:R-:W-:-:S08]  /*f260*/  NOP ;  /* 0x0000000000007918 */ /* 0x000fd00000000000 */
[----:B------:R-:W0:-:S00]  /*f270*/  USETMAXREG.DEALLOC.CTAPOOL 0x28 ;  /* 0x00000028000079c8 */ /* 0x000e0000080e0500 */
[----:B------:R-:W-:-:S13]  /*f280*/  ISETP.NE.AND P0, PT, RZ, UR8, PT ;  /* 0x00000008ff007c0c */ /* 0x000fda000bf05270 */
[----:B------:R-:W-:Y:S05]  /*f290*/  @P0 EXIT ;  /* 0x000000000000094d */ /* 0x000fea0003800000 */
[----:B0-----:R-:W-:Y:S01]  /*f2a0*/  LOP3.LUT P0, RZ, R4, 0xff, RZ, 0xc0, !PT ;  /* 0x000000ff04ff7812 */ /* 0x001fe2000780c0ff */
[----:B------:R-:W-:Y:S02]  /*f2b0*/  IMAD.MOV.U32 R9, RZ, RZ, 0x1 ;  /* 0x00000001ff097424 */ /* 0x000fe400078e00ff */
[----:B------:R-:W-:-:S10]  /*f2c0*/  IMAD.MOV.U32 R10, RZ, RZ, RZ ;  /* 0x000000ffff0a7224 */ /* 0x000fd400078e00ff */
[----:B------:R-:W-:Y:S05]  /*f2d0*/  @!P0 BRA `(.L_x_304) ;  /* 0x0000000c00608947 */ /* 0x000fea0003800000 */
[----:B------:R-:W0:Y:S01]  /*f2e0*/  S2R R0, SR_CgaCtaId ;  /* 0x0000000000007919 */ /* 0x000e220000008800 */
[----:B------:R-:W-:Y:S01]  /*f2f0*/  ULDC UR4, c[0x0][0x28c] ;  /* 0x0000a30000047ab9 */ /* 0x000fe20000000800 */
[----:B------:R-:W-:Y:S01]  /*f300*/  ULDC UR6, c[0x0][0x658] ;  /* 0x0001960000067ab9 */ /* 0x000fe20000000800 */
[----:B------:R-:W-:Y:S01]  /*f310*/  UIADD3 UR10, UR4, 0x3f, URZ ;  /* 0x0000003f040a7890 */ /* 0x000fe2000fffe03f */
[----:B------:R-:W-:Y:S01]  /*f320*/  BSSY B0, `(.L_x_304) ;  /* 0x00000d3000007945 */ /* 0x000fe20003800000 */
[----:B------:R-:W-:Y:S01]  /*f330*/  UMOV UR7, 0xffffffff ;  /* 0xffffffff00077882 */ /* 0x000fe20000000000 */
[----:B------:R-:W-:Y:S01]  /*f340*/  ULDC UR5, c[0x0][0x600] ;  /* 0x0001800000057ab9 */ /* 0x000fe20000000800 */
[----:B------:R-:W-:Y:S01]  /*f350*/  UMOV UR9, 0x1 ;  /* 0x0000000100097882 */ /* 0x000fe20000000000 */
[----:B------:R-:W-:Y:S01]  /*f360*/  USHF.L.U32 UR7, UR7, UR6, URZ ;  /* 0x0000000607077299 */ /* 0x000fe2000800063f */
[----:B------:R-:W-:Y:S01]  /*f370*/  IMAD.MOV.U32 R12, RZ, RZ, 0x1 ;  /* 0x00000001ff0c7424 */ /* 0x000fe200078e00ff */
[----:B------:R-:W-:Y:S01]  /*f380*/  UIADD3 UR4, UR5, -0x1, URZ ;  /* 0xffffffff05047890 */ /* 0x000fe2000fffe03f */
[----:B------:R-:W-:Y:S01]  /*f390*/  IMAD.MOV.U32 R9, RZ, RZ, 0x1 ;  /* 0x00000001ff097424 */ /* 0x000fe200078e00ff */
[----:B------:R-:W-:Y:S01]  /*f3a0*/  USHF.R.S32.HI UR11, URZ, 0x1f, UR10 ;  /* 0x0000001f3f0b7899 */ /* 0x000fe2000801140a */
[----:B------:R-:W-:Y:S01]  /*f3b0*/  IMAD.MOV.U32 R10, RZ, RZ, RZ ;  /* 0x000000ffff0a7224 */ /* 0x000fe200078e00ff */
[----:B------:R-:W-:Y:S01]  /*f3c0*/  ULDC UR8, c[0x0][0xc] ;  /* 0x0000030000087ab9 */ /* 0x000fe20000000800 */
[----:B------:R-:W-:-:S02]  /*f3d0*/  USHF.L.U32 UR5, UR9, UR6, URZ ;  /* 0x0000000609057299 */ /* 0x000fc4000800063f */
[----:B------:R-:W-:Y:S01]  /*f3e0*/  ULEA.HI UR11, UR11, UR10, URZ, 0x6 ;  /* 0x0000000a0b0b7291 */ /* 0x000fe2000f8f303f */
[----:B------:R-:W-:Y:S01]  /*f3f0*/  ULDC UR9, c[0x0][0x10] ;  /* 0x0000040000097ab9 */ /* 0x000fe20000000800 */
[----:B------:R-:W-:Y:S02]  /*f400*/  ULOP3.LUT UR6, URZ, UR7, URZ, 0x33, !UPT ;  /* 0x000000073f067292 */ /* 0x000fe4000f8e333f */
[----:B------:R-:W-:Y:S01]  /*f410*/  UIMAD.WIDE.U32 UR8, UR8, UR9, URZ ;  /* 0x00000009080872a5 */ /* 0x000fe2000f8e003f */
[----:B------:R-:W-:Y:S01]  /*f420*/  ULDC UR7, c[0x0][0x14] ;  /* 0x0000050000077ab9 */ /* 0x000fe20000000800 */
[----:B------:R-:W-:Y:S02]  /*f430*/  USHF.R.S32.HI UR20, URZ, 0x6, UR11 ;  /* 0x000000063f147899 */ /* 0x000fe4000801140b */
[----:B------:R-:W-:Y:S02]  /*f440*/  UIMAD.WIDE.U32 UR22, UR8, UR7, URZ ;  /* 0x00000007081672a5 */ /* 0x000fe4000f8e003f */
[----:B------:R-:W-:-:S02]  /*f450*/  UIMAD UR18, UR9, UR7, URZ ;  /* 0x00000007091272a4 */ /* 0x000fc4000f8e023f */
[----:B------:R-:W-:Y:S01]  /*f460*/  ULOP3.LUT UR26, UR13, 0x2, URZ, 0xfc, !UPT ;  /* 0x000000020d1a7892 */ /* 0x000fe2000f8efc3f */
[C---:B0-----:R-:W-:Y:S01]  /*f470*/  IMAD.SHL.U32 R8, R0.reuse, 0x80, RZ ;  /* 0x0000008000087824 */ /* 0x041fe200078e00ff */
[----:B------:R-:W-:Y:S01]  /*f480*/  UIADD3 UR18, UR23, UR18, URZ ;  /* 0x0000001217127290 */ /* 0x000fe2000fffe03f */
[----:B------:R-:W-:Y:S01]  /*f490*/  IMAD.SHL.U32 R0, R0, 0x2000, RZ ;  /* 0x0000200000007824 */ /* 0x000fe200078e00ff */
[----:B------:R-:W-:Y:S02]  /*f4a0*/  UIADD3 UR27, UR20, 0x1, URZ ;  /* 0x00000001141b7890 */ /* 0x000fe4000fffe03f */
[----:B------:R-:W-:Y:S01]  /*f4b0*/  LOP3.LUT R8, R8, 0x80, RZ, 0xc0, !PT ;  /* 0x0000008008087812 */ /* 0x000fe200078ec0ff */
[----:B------:R-:W-:Y:S01]  /*f4c0*/  ULDC.64 UR24, c[0x0][0x198] ;  /* 0x0000660000187ab9 */ /* 0x000fe20000000a00 */
[----:B------:R-:W-:-:S08]  /*f4d0*/  LOP3.LUT R0, R0, 0x2000, RZ, 0xc0, !PT ;  /* 0x0000200000007812 */ /* 0x000fd000078ec0ff */
.L_x_315:
[----:B------:R-:W-:-:S03]  /*f4e0*/  UMOV UR7, 0xffffffff ;  /* 0xffffffff00077882 */ /* 0x000fc60000000000 */
[----:B------:R-:W-:Y:S05]  /*f4f0*/  BRA.DIV UR7, `(.L_x_305) ;  /* 0x0000001207887947 */ /* 0x000fea000b800000 */
[----:B------:R-:W-:-:S13]  /*f500*/  ELECT P0, URZ, PT ;  /* 0x00000000003f782f */ /* 0x000fda0003800000 */
.L_x_331:
[----:B------:R-:W0:Y:S01]  /*f510*/  LDC R2, c[0x0][0x28c] ;  /* 0x0000a300ff027b82 */ /* 0x000e220000000800 */
[----:B------:R-:W-:Y:S01]  /*f520*/  BSSY B1, `(.L_x_306) ;  /* 0x000003a000017945 */ /* 0x000fe20003800000 */
[----:B0-----:R-:W-:-:S13]  /*f530*/  ISETP.LT.OR P0, PT, R2, 0x1, !P0 ;  /* 0x000000010200780c */ /* 0x001fda0004701670 */
[----:B------:R-:W-:Y:S05]  /*f540*/  @P0 BRA `(.L_x_307) ;  /* 0x0000000000dc0947 */ /* 0x000fea0003800000 */
[----:B------:R-:W-:Y:S02]  /*f550*/  IMAD R7, R7, 0x100, R8 ;  /* 0x0000010007077824 */ /* 0x000fe400078e0208 */
[----:B------:R-:W-:Y:S02]  /*f560*/  IMAD.SHL.U32 R11, R5, 0x80, RZ ;  /* 0x00000080050b7824 */ /* 0x000fe400078e00ff */
[----:B------:R-:W-:Y:S02]  /*f570*/  IMAD.MOV.U32 R15, RZ, RZ, RZ ;  /* 0x000000ffff0f7224 */ /* 0x000fe400078e00ff */
[----:B------:R-:W-:Y:S02]  /*f580*/  IMAD.U32 R16, RZ, RZ, UR27 ;  /* 0x0000001bff107e24 */ /* 0x000fe4000f8e00ff */
[----:B------:R-:W-:Y:S02]  /*f590*/  IMAD.MOV.U32 R2, RZ, RZ, R9 ;  /* 0x000000ffff027224 */ /* 0x000fe400078e0009 */
[----:B------:R-:W-:-:S07]  /*f5a0*/  IMAD.MOV.U32 R3, RZ, RZ, R10 ;  /* 0x000000ffff037224 */ /* 0x000fce00078e000a */
.L_x_310:
[----:B------:R-:W0:Y:S01]  /*f5b0*/  S2R R5, SR_CgaCtaId ;  /* 0x0000000000057919 */ /* 0x000e220000008800 */
[----:B------:R-:W-:Y:S01]  /*f5c0*/  MOV R4, 0x400 ;  /* 0x0000040000047802 */ /* 0x000fe20000000f00 */
[----:B------:R-:W1:Y:S03]  /*f5d0*/  S2R R17, SR_TID.X ;  /* 0x0000000000117919 */ /* 0x000e660000002100 */
[----:B0-----:R-:W-:Y:S02]  /*f5e0*/  LEA R14, R5, R4, 0x18 ;  /* 0x00000004050e7211 */ /* 0x001fe400078ec0ff */
[----:B------:R-:W-:Y:S02]  /*f5f0*/  SHF.L.U32 R4, R2, 0x1f, RZ ;  /* 0x0000001f02047819 */ /* 0x000fe400000006ff */
[----:B-1----:R-:W-:Y:S01]  /*f600*/  LOP3.LUT P1, RZ, R17, 0x7f, RZ, 0xc0, !PT ;  /* 0x0000007f11ff7812 */ /* 0x002fe2000782c0ff */
[----:B------:R-:W-:-:S04]  /*f610*/  IMAD R13, R3, 0x8, R14 ;  /* 0x00000008030d7824 */ /* 0x000fc800078e020e */
[----:B------:R-:W0:Y:S08]  /*f620*/  SYNCS.PHASECHK.TRANS64.TRYWAIT P0, [R13+URZ+0x48], R4 ;  /* 0x000048040d0075a7 */ /* 0x000e30000800017f */
[----:B------:R-:W1:Y:S01]  /*f630*/  @!P1 LDC R5, c[0x0][0x500] ;  /* 0x00014000ff059b82 */ /* 0x000e620000000800 */
[----:B0-----:R-:W-:Y:S05]  /*f640*/  @!P0 BRA `(.L_x_308) ;  /* 0x0000001000548947 */ /* 0x001fea0003800000 */
.L_x_332:
[----:B------:R-:W-:Y:S01]  /*f650*/  UPRMT UR7, UR26, 0x9910, URZ ;  /* 0x000099101a077896 */ /* 0x000fe2000800003f */
[----:B-1----:R1:W-:Y:S03]  /*f660*/  @!P1 SYNCS.ARRIVE.TRANS64 RZ, [R13+URZ], R5 ;  /* 0x000000050dff99a7 */ /* 0x0023e6000800003f */
[----:B------:R-:W-:-:S06]  /*f670*/  UISETP.NE.AND UP0, UPT, UR7, 0x2, UPT ;  /* 0x000000020700788c */ /* 0x000fcc000bf05270 */
[----:B------:R-:W-:-:S13]  /*f680*/  PLOP3.LUT P0, PT, PT, PT, UP0, 0x80, 0x0 ;  /* 0x000000000000781c */ /* 0x000fda0003f0f008 */
[----:B-1----:R-:W-:Y:S05]  /*f690*/  @P0 BRA `(.L_x_309) ;  /* 0x0000000000040947 */ /* 0x002fea0003800000 */
[----:B------:R-:W-:Y:S01]  /*f6a0*/  BPT.TRAP 0x1 ;  /* 0x000000040000795c */ /* 0x000fe20000300000 */
.L_x_309:
[C---:B0-----:R-:W-:Y:S01]  /*f6b0*/  IMAD R4, R3.reuse, 0x2000, R14 ;  /* 0x0000200003047824 */ /* 0x041fe200078e020e */
[----:B------:R-:W-:Y:S01]  /*f6c0*/  R2UR UR19, R14 ;  /* 0x000000000e1372ca */ /* 0x000fe200000e0000 */
[----:B------:R-:W-:Y:S01]  /*f6d0*/  IMAD R5, R3, 0x4000, R0 ;  /* 0x0000400003057824 */ /* 0x000fe200078e0200 */
[----:B------:R-:W-:Y:S01]  /*f6e0*/  R2UR UR9, R13 ;  /* 0x000000000d0972ca */ /* 0x000fe200000e0000 */
[----:B------:R-:W-:Y:S01]  /*f6f0*/  VIADD R16, R16, 0xffffffff ;  /* 0xffffffff10107836 */ /* 0x000fe20000000000 */
[----:B------:R-:W-:Y:S01]  /*f700*/  R2UR UR7, R4 ;  /* 0x00000000040772ca */ /* 0x000fe200000e0000 */
[----:B------:R-:W-:Y:S01]  /*f710*/  UIADD3 UR14, UP0, UR24, 0xf0, URZ ;  /* 0x000000f0180e7890 */ /* 0x000fe2000ff1e03f */
[----:B------:R-:W-:Y:S01]  /*f720*/  R2UR UR8, R5 ;  /* 0x00000000050872ca */ /* 0x000fe200000e0000 */
[----:B------:R-:W-:Y:S01]  /*f730*/  UIADD3 UR28, UP1, UR24, 0x1f0, URZ ;  /* 0x000001f0181c7890 */ /* 0x000fe2000ff3e03f */
[----:B------:R-:W-:Y:S01]  /*f740*/  R2UR UR11, R11 ;  /* 0x000000000b0b72ca */ /* 0x000fe200000e0000 */
[----:B------:R-:W-:Y:S01]  /*f750*/  UIADD3.X UR15, URZ, UR25, URZ, UP0, !UPT ;  /* 0x000000193f0f7290 */ /* 0x000fe200087fe43f */
[----:B------:R-:W-:Y:S01]  /*f760*/  R2UR UR10, R15 ;  /* 0x000000000f0a72ca */ /* 0x000fe200000e0000 */
[----:B------:R-:W-:Y:S01]  /*f770*/  VIADD R3, R3, 0x1 ;  /* 0x0000000103037836 */ /* 0x000fe20000000000 */
[----:B------:R-:W-:Y:S01]  /*f780*/  R2UR UR12, R6 ;  /* 0x00000000060c72ca */ /* 0x000fe200000e0000 */
[----:B------:R-:W-:Y:S01]  /*f790*/  UIADD3.X UR29, URZ, UR25, URZ, UP1, !UPT ;  /* 0x000000193f1d7290 */ /* 0x000fe20008ffe43f */
[----:B------:R-:W-:Y:S01]  /*f7a0*/  R2UR UR21, R7 ;  /* 0x00000000071572ca */ /* 0x000fe200000e0000 */
[----:B------:R-:W-:Y:S01]  /*f7b0*/  UMOV UR16, 0x0 ;  /* 0x0000000000107882 */ /* 0x000fe20000000000 */
[----:B------:R-:W-:Y:S01]  /*f7c0*/  ISETP.GT.AND P1, PT, R16, 0x1, PT ;  /* 0x000000011000780c */ /* 0x000fe20003f24270 */
[----:B------:R-:W-:Y:S01]  /*f7d0*/  UIADD3 UR7, UR7, 0x180, URZ ;  /* 0x0000018007077890 */ /* 0x000fe2000fffe03f */
[----:B------:R-:W-:Y:S01]  /*f7e0*/  ISETP.NE.AND P0, PT, R3, 0x9, PT ;  /* 0x000000090300780c */ /* 0x000fe20003f05270 */
[----:B------:R-:W-:Y:S01]  /*f7f0*/  UIADD3 UR19, UR19, 0x12180, UR8 ;  /* 0x0001218013137890 */ /* 0x000fe2000fffe008 */
[----:B------:R-:W-:Y:S01]  /*f800*/  VIADD R15, R15, 0x40 ;  /* 0x000000400f0f7836 */ /* 0x000fe20000000000 */
[----:B------:R-:W-:Y:S01]  /*f810*/  UMOV UR17, 0x10000000 ;  /* 0x1000000000117882 */ /* 0x000fe20000000000 */
[----:B------:R-:W-:Y:S01]  /*f820*/  UMOV UR30, 0x30000 ;  /* 0x00030000001e7882 */ /* 0x000fe20000000000 */
[----:B------:R-:W-:Y:S01]  /*f830*/  SEL R5, RZ, 0x1, P0 ;  /* 0x00000001ff057807 */ /* 0x000fe20000000000 */
[----:B------:R-:W-:Y:S01]  /*f840*/  UMOV UR8, UR7 ;  /* 0x0000000700087c82 */ /* 0x000fe20008000000 */
[----:B------:R-:W-:Y:S01]  /*f850*/  SEL R3, R3, RZ, P0 ;  /* 0x000000ff03037207 */ /* 0x000fe20000000000 */
[----:B------:R0:W-:Y:S01]  /*f860*/  UTMALDG.3D [UR8], [UR14], desc[UR16] ;  /* 0x000010080e0075b4 */ /* 0x0001e20008011000 */
[----:B------:R-:W-:Y:S01]  /*f870*/  LOP3.LUT R2, R2, R5, RZ, 0x3c, !PT ;  /* 0x0000000502027212 */ /* 0x000fe200078e3cff */
[----:B0-----:R-:W-:Y:S01]  /*f880*/  UMOV UR11, UR21 ;  /* 0x00000015000b7c82 */ /* 0x001fe20008000000 */
[----:B------:R-:W-:-:S02]  /*f890*/  UMOV UR8, UR19 ;  /* 0x0000001300087c82 */ /* 0x000fc40008000000 */
[----:B------:R0:W-:Y:S02]  /*f8a0*/  UTMALDG.3D.MULTICAST [UR8], [UR28], UR30, desc[UR16] ;  /* 0x000010081c0073b4 */ /* 0x0001e4000801181e */
[----:B0-----:R-:W-:Y:S05]  /*f8b0*/  @P1 BRA `(.L_x_310) ;  /* 0xfffffffc003c1947 */ /* 0x001fea000383ffff */
.L_x_307:
[----:B------:R-:W-:Y:S05]  /*f8c0*/  BSYNC B1 ;  /* 0x0000000000017941 */ /* 0x000fea0003800000 */
.L_x_306:
[----:B------:R-:W2:Y:S01]  /*f8d0*/  LDL.LU R17, [R1+0x80] ;  /* 0x0000800001117983 */ /* 0x000ea20000300800 */
[----:B------:R-:W-:Y:S01]  /*f8e0*/  LOP3.LUT P1, RZ, R12, 0xff, RZ, 0xc0, !PT ;  /* 0x000000ff0cff7812 */ /* 0x000fe2000782c0ff */
[----:B------:R-:W-:Y:S01]  /*f8f0*/  VIADD R5, R10, UR20 ;  /* 0x000000140a057c36 */ /* 0x000fe20008000000 */
[----:B------:R-:W-:Y:S01]  /*f900*/  ULDC.64 UR8, c[0x0][0x650] ;  /* 0x0001940000087ab9 */ /* 0x000fe20000000a00 */
[----:B------:R-:W3:Y:S01]  /*f910*/  LDL.LU R14, [R1+0x84] ;  /* 0x00008400010e7983 */ /* 0x000ee20000300800 */
[----:B------:R-:W-:Y:S01]  /*f920*/  IMAD.U32 R6, RZ, RZ, UR20 ;  /* 0x00000014ff067e24 */ /* 0x000fe2000f8e00ff */
[----:B------:R-:W-:Y:S01]  /*f930*/  UISETP.GE.U32.AND UP0, UPT, UR20, 0x9, UPT ;  /* 0x000000091400788c */ /* 0x000fe2000bf06070 */
[----:B------:R-:W-:Y:S01]  /*f940*/  ISETP.GT.U32.AND P0, PT, R5, 0x8, PT ;  /* 0x000000080500780c */ /* 0x000fe20003f04070 */
[----:B------:R-:W-:Y:S01]  /*f950*/  BSSY B1, `(.L_x_311) ;  /* 0x000006d000017945 */ /* 0x000fe20003800000 */
[----:B------:R-:W-:Y:S01]  /*f960*/  IMAD.MOV.U32 R7, RZ, RZ, -0x1 ;  /* 0xffffffffff077424 */ /* 0x000fe200078e00ff */
[----:B------:R-:W-:-:S02]  /*f970*/  PRMT R12, RZ, 0x7610, R12 ;  /* 0x00007610ff0c7816 */ /* 0x000fc4000000000c */
[----:B------:R-:W-:Y:S01]  /*f980*/  ISETP.LT.U32.AND P0, PT, R6, 0x9, P0 ;  /* 0x000000090600780c */ /* 0x000fe20000701070 */
[----:B------:R-:W-:Y:S01]  /*f990*/  IMAD.MOV.U32 R6, RZ, RZ, -0x1 ;  /* 0xffffffffff067424 */ /* 0x000fe200078e00ff */
[----:B------:R-:W0:Y:S01]  /*f9a0*/  @P1 S2R R3, SR_CgaCtaId ;  /* 0x0000000000031919 */ /* 0x000e220000008800 */
[----:B------:R-:W-:Y:S02]  /*f9b0*/  @P1 MOV R2, 0x400 ;  /* 0x0000040000021802 */ /* 0x000fe40000000f00 */
[----:B------:R-:W-:Y:S02]  /*f9c0*/  PLOP3.LUT P3, PT, PT, PT, UP0, 0x80, 0x0 ;  /* 0x000000000000781c */ /* 0x000fe40003f6f008 */
[----:B0-----:R-:W-:Y:S01]  /*f9d0*/  @P1 LEA R4, R3, R2, 0x18 ;  /* 0x0000000203041211 */ /* 0x001fe200078ec0ff */
[----:B------:R-:W-:Y:S01]  /*f9e0*/  IMAD.WIDE.U32 R2, R5, 0x38e38e39, RZ ;  /* 0x38e38e3905027825 */ /* 0x000fe200078e00ff */
[----:B------:R-:W-:Y:S02]  /*f9f0*/  SEL R2, RZ, 0x1, !P0 ;  /* 0x00000001ff027807 */ /* 0x000fe40004000000 */
[----:B------:R0:W-:Y:S02]  /*fa00*/  @P1 SYNCS.ARRIVE.TRANS64.A1T0 RZ, [R4+URZ+0xa8], RZ ;  /* 0x0000a8ff04ff19a7 */ /* 0x0001e4000810003f */
[----:B------:R-:W-:-:S02]  /*fa10*/  LOP3.LUT R9, R9, R2, RZ, 0x3c, !PT ;  /* 0x0000000209097212 */ /* 0x000fc400078e3cff */
[----:B------:R-:W-:Y:S02]  /*fa20*/  PRMT R2, RZ, 0x7610, R2 ;  /* 0x00007610ff027816 */ /* 0x000fe40000000002 */
[----:B0-----:R-:W-:-:S04]  /*fa30*/  SHF.R.U32.HI R4, RZ, 0x1, R3 ;  /* 0x00000001ff047819 */ /* 0x001fc80000011603 */
[----:B------:R-:W-:Y:S01]  /*fa40*/  @P3 LOP3.LUT R9, R9, 0x1, R4, 0x78, !PT ;  /* 0x0000000109093812 */ /* 0x000fe200078e7804 */
[----:B------:R-:W-:Y:S02]  /*fa50*/  IMAD R10, R4, -0x9, R5 ;  /* 0xfffffff7040a7824 */ /* 0x000fe400078e0205 */
[----:B------:R-:W-:Y:S01]  /*fa60*/  IMAD.MOV.U32 R5, RZ, RZ, -0x1 ;  /* 0xffffffffff057424 */ /* 0x000fe200078e00ff */
[----:B---3--:R-:W-:-:S04]  /*fa70*/  IADD3 R14, P1, R14, UR22, RZ ;  /* 0x000000160e0e7c10 */ /* 0x008fc8000ff3e0ff */
[----:B--2---:R-:W-:Y:S01]  /*fa80*/  IADD3.X R17, R17, UR18, RZ, P1, !PT ;  /* 0x0000001211117c10 */ /* 0x004fe20008ffe4ff */
[----:B------:R0:W-:Y:S01]  /*fa90*/  STL [R1+0x84], R14 ;  /* 0x0000840e01007387 */ /* 0x0001e20000100800 */
[----:B------:R-:W-:-:S03]  /*faa0*/  ISETP.GE.U32.AND P0, PT, R14, UR8, PT ;  /* 0x000000080e007c0c */ /* 0x000fc6000bf06070 */
[----:B------:R0:W-:Y:S01]  /*fab0*/  STL [R1+0x80], R17 ;  /* 0x0000801101007387 */ /* 0x0001e20000100800 */
[----:B------:R-:W-:-:S13]  /*fac0*/  ISETP.GE.U32.AND.EX P0, PT, R17, UR9, PT, P0 ;  /* 0x0000000911007c0c */ /* 0x000fda000bf06100 */
[----:B0-----:R-:W-:Y:S05]  /*fad0*/  @P0 BRA `(.L_x_312) ;  /* 0x0000000400500947 */ /* 0x001fea0003800000 */
[----:B------:R-:W-:Y:S01]  /*fae0*/  ULDC.64 UR8, c[0x0][0x628] ;  /* 0x00018a0000087ab9 */ /* 0x000fe20000000a00 */
[----:B------:R-:W0:Y:S01]  /*faf0*/  S2R R13, SR_CTAID.X ;  /* 0x00000000000d7919 */ /* 0x000e220000002500 */
[----:B------:R-:W-:Y:S01]  /*fb00*/  ISETP.NE.U32.AND P0, PT, RZ, UR8, PT ;  /* 0x00000008ff007c0c */ /* 0x000fe2000bf05070 */
[----:B------:R-:W-:Y:S01]  /*fb10*/  ULDC UR10, c[0x0][0x630] ;  /* 0x00018c00000a7ab9 */ /* 0x000fe20000000800 */
[----:B------:R-:W-:Y:S01]  /*fb20*/  IMAD.MOV.U32 R2, RZ, RZ, R14 ;  /* 0x000000ffff027224 */ /* 0x000fe200078e000e */
[----:B------:R-:W1:Y:S01]  /*fb30*/  S2R R11, SR_CTAID.Y ;  /* 0x00000000000b7919 */ /* 0x000e620000002600 */
[----:B------:R-:W-:Y:S01]  /*fb40*/  ISETP.NE.AND.EX P0, PT, RZ, UR9, PT, P0 ;  /* 0x00000009ff007c0c */ /* 0x000fe2000bf05300 */
[----:B------:R-:W-:-:S12]  /*fb50*/  IMAD.MOV.U32 R3, RZ, RZ, R17 ;  /* 0x000000ffff037224 */ /* 0x000fd800078e0011 */
[----:B------:R-:W-:Y:S05]  /*fb60*/  @!P0 BRA `(.L_x_313) ;  /* 0x0000000000288947 */ /* 0x000fea0003800000 */
[----:B------:R-:W-:Y:S02]  /*fb70*/  ULDC UR7, c[0x0][0x634] ;  /* 0x00018d0000077ab9 */ /* 0x000fe40000000800 */
[----:B------:R-:W-:-:S05]  /*fb80*/  IADD3 R7, P0, R14, UR7, RZ ;  /* 0x000000070e077c10 */ /* 0x000fca000ff1e0ff */
[----:B------:R-:W-:-:S04]  /*fb90*/  IMAD.X R15, RZ, RZ, R17, P0 ;  /* 0x000000ffff0f7224 */ /* 0x000fc800000e0611 */
[----:B------:R-:W-:-:S04]  /*fba0*/  IMAD.WIDE.U32 R4, R15, UR8, RZ ;  /* 0x000000080f047c25 */ /* 0x000fc8000f8e00ff */
[----:B------:R-:W-:-:S04]  /*fbb0*/  IMAD.WIDE.U32 R4, P0, R7, UR9, R4 ;  /* 0x0000000907047c25 */ /* 0x000fc8000f800004 */
[----:B------:R-:W-:-:S04]  /*fbc0*/  IMAD.WIDE.U32 R6, R7, UR8, RZ ;  /* 0x0000000807067c25 */ /* 0x000fc8000f8e00ff */
[----:B------:R-:W-:Y:S01]  /*fbd0*/  IMAD.X R3, RZ, RZ, RZ, P0 ;  /* 0x000000ffff037224 */ /* 0x000fe200000e06ff */
[----:B------:R-:W-:Y:S01]  /*fbe0*/  IADD3 RZ, P0, R7, R4, RZ ;  /* 0x0000000407ff7210 */ /* 0x000fe20007f1e0ff */
[----:B------:R-:W-:-:S04]  /*fbf0*/  IMAD.MOV.U32 R2, RZ, RZ, R5 ;  /* 0x000000ffff027224 */ /* 0x000fc800078e0005 */
[----:B------:R-:W-:-:S08]  /*fc00*/  IMAD.WIDE.U32.X R2, R15, UR9, R2, P0 ;  /* 0x000000090f027c25 */ /* 0x000fd000080e0402 */
.L_x_313:
[--C-:B------:R-:W-:Y:S01]  /*fc10*/  SHF.R.U64 R6, R2, UR10, R3.reuse ;  /* 0x0000000a02067c19 */ /* 0x100fe20008001203 */
[----:B------:R-:W-:Y:S01]  /*fc20*/  ULDC.64 UR8, c[0x0][0x620] ;  /* 0x0001880000087ab9 */ /* 0x000fe20000000a00 */
[----:B------:R-:W-:Y:S01]  /*fc30*/  SHF.R.U32.HI R2, RZ, UR10, R3 ;  /* 0x0000000aff027c19 */ /* 0x000fe20008011603 */
[----:B------:R-:W-:Y:S01]  /*fc40*/  IMAD.MOV.U32 R3, RZ, RZ, R17 ;  /* 0x000000ffff037224 */ /* 0x000fe200078e0011 */
[----:B------:R-:W-:Y:S01]  /*fc50*/  IADD3 R5, P0, RZ, -R6, RZ ;  /* 0x80000006ff057210 */ /* 0x000fe20007f1e0ff */
[----:B------:R-:W-:Y:S01]  /*fc60*/  ULDC UR7, c[0x0][0x150] ;  /* 0x0000540000077ab9 */ /* 0x000fe20000000800 */
[----:B0-----:R-:W-:Y:S01]  /*fc70*/  I2FP.F32.U32 R7, R13 ;  /* 0x0000000d00077245 */ /* 0x001fe20000201000 */
[----:B------:R-:W0:Y:S01]  /*fc80*/  LDC R18, c[0x0][0x144] ;  /* 0x00005100ff127b82 */ /* 0x000e220000000800 */
[----:B------:R-:W-:Y:S01]  /*fc90*/  ULDC.64 UR10, c[0x0][0x640] ;  /* 0x00019000000a7ab9 */ /* 0x000fe20000000a00 */
[----:B------:R-:W-:Y:S01]  /*fca0*/  IMAD.X R2, RZ, RZ, ~R2, P0 ;  /* 0x000000ffff027224 */ /* 0x000fe200000e0e02 */
[----:B------:R-:W-:-:S03]  /*fcb0*/  ISETP.NE.U32.AND P0, PT, RZ, UR10, PT ;  /* 0x0000000aff007c0c */ /* 0x000fc6000bf05070 */
[----:B------:R-:W-:Y:S01]  /*fcc0*/  IMAD R4, R2, UR8, RZ ;  /* 0x0000000802047c24 */ /* 0x000fe2000f8e02ff */
[----:B------:R-:W-:Y:S01]  /*fcd0*/  ISETP.NE.AND.EX P0, PT, RZ, UR11, PT, P0 ;  /* 0x0000000bff007c0c */ /* 0x000fe2000bf05300 */
[----:B------:R-:W-:Y:S01]  /*fce0*/  IMAD.MOV.U32 R2, RZ, RZ, R14 ;  /* 0x000000ffff027224 */ /* 0x000fe200078e000e */
[----:B------:R-:W2:Y:S03]  /*fcf0*/  LDC R16, c[0x0][0x148] ;  /* 0x00005200ff107b82 */ /* 0x000ea60000000800 */
[----:B------:R-:W-:Y:S01]  /*fd00*/  IMAD.WIDE.U32 R2, R5, UR8, R2 ;  /* 0x0000000805027c25 */ /* 0x000fe2000f8e0002 */
[----:B------:R-:W-:-:S03]  /*fd10*/  ULDC UR8, c[0x0][0x154] ;  /* 0x0000550000087ab9 */ /* 0x000fc60000000800 */
[----:B------:R-:W-:Y:S02]  /*fd20*/  IMAD R5, R5, UR9, R4 ;  /* 0x0000000905057c24 */ /* 0x000fe4000f8e0204 */
[----:B------:R-:W-:Y:S01]  /*fd30*/  FMUL R4, R7, UR7 ;  /* 0x0000000707047c20 */ /* 0x000fe20008400000 */
[----:B------:R-:W-:Y:S01]  /*fd40*/  ULDC UR7, c[0x0][0x618] ;  /* 0x0001860000077ab9 */ /* 0x000fe20000000800 */
[----:B------:R-:W-:Y:S01]  /*fd50*/  ULDC UR9, c[0x0][0x608] ;  /* 0x0001820000097ab9 */ /* 0x000fe20000000800 */
[----:B------:R-:W-:-:S03]  /*fd60*/  IMAD.IADD R3, R3, 0x1, R5 ;  /* 0x0000000103037824 */ /* 0x000fc600078e0205 */
[----:B------:R-:W3:Y:S02]  /*fd70*/  F2I.U32.TRUNC.NTZ R4, R4 ;  /* 0x0000000400047305 */ /* 0x000ee4000020f000 */
[----:B------:R-:W-:Y:S02]  /*fd80*/  SHF.R.U64 R7, R2, UR7, R3 ;  /* 0x0000000702077c19 */ /* 0x000fe40008001203 */
[----:B-1----:R-:W-:-:S05]  /*fd90*/  I2FP.F32.U32 R2, R11 ;  /* 0x0000000b00027245 */ /* 0x002fca0000201000 */
[----:B------:R-:W-:Y:S01]  /*fda0*/  FMUL R5, R2, UR8 ;  /* 0x0000000802057c20 */ /* 0x000fe20008400000 */
[----:B------:R-:W-:Y:S01]  /*fdb0*/  SHF.R.U32.HI R2, RZ, UR7, R3 ;  /* 0x00000007ff027c19 */ /* 0x000fe20008011603 */
[----:B------:R-:W-:Y:S02]  /*fdc0*/  ULDC UR7, c[0x0][0x658] ;  /* 0x0001960000077ab9 */ /* 0x000fe40000000800 */
[----:B------:R1:W4:Y:S01]  /*fdd0*/  F2I.U32.TRUNC.NTZ R19, R5 ;  /* 0x0000000500137305 */ /* 0x000322000020f000 */
[----:B------:R-:W-:Y:S01]  /*fde0*/  SHF.R.U64 R15, R7, UR9, R2 ;  /* 0x00000009070f7c19 */ /* 0x000fe20008001202 */
[----:B---3--:R-:W-:Y:S01]  /*fdf0*/  IMAD.MOV R4, RZ, RZ, -R4 ;  /* 0x000000ffff047224 */ /* 0x008fe200078e0a04 */
[----:B------:R-:W-:-:S03]  /*fe00*/  SHF.R.U32.HI R2, RZ, UR9, R2 ;  /* 0x00000009ff027c19 */ /* 0x000fc60008011602 */
[----:B0-----:R-:W-:Y:S01]  /*fe10*/  IMAD R13, R18, R4, R13 ;  /* 0x00000004120d7224 */ /* 0x001fe200078e020d */
[--C-:B------:R-:W-:Y:S02]  /*fe20*/  SHF.R.U64 R14, R15, UR7, R2.reuse ;  /* 0x000000070f0e7c19 */ /* 0x100fe40008001202 */
[----:B------:R-:W-:-:S03]  /*fe30*/  SHF.R.U32.HI R17, RZ, UR7, R2 ;  /* 0x00000007ff117c19 */ /* 0x000fc60008011602 */
[----:B------:R-:W-:Y:S02]  /*fe40*/  IMAD.MOV.U32 R2, RZ, RZ, R14 ;  /* 0x000000ffff027224 */ /* 0x000fe400078e000e */
[----:B------:R-:W-:Y:S01]  /*fe50*/  IMAD.MOV.U32 R3, RZ, RZ, R17 ;  /* 0x000000ffff037224 */ /* 0x000fe200078e0011 */
[----:B-12-4-:R-:W-:Y:S06]  /*fe60*/  @!P0 BRA `(.L_x_314) ;  /* 0x0000000000288947 */ /* 0x016fec0003800000 */
[----:B------:R-:W-:Y:S02]  /*fe70*/  ULDC UR7, c[0x0][0x64c] ;  /* 0x0001930000077ab9 */ /* 0x000fe40000000800 */
[----:B------:R-:W-:-:S05]  /*fe80*/  IADD3 R3, P0, R14, UR7, RZ ;  /* 0x000000070e037c10 */ /* 0x000fca000ff1e0ff */
[----:B------:R-:W-:-:S04]  /*fe90*/  IMAD.X R17, RZ, RZ, R17, P0 ;  /* 0x000000ffff117224 */ /* 0x000fc800000e0611 */
[----:B------:R-:W-:-:S04]  /*fea0*/  IMAD.WIDE.U32 R4, R17, UR10, RZ ;  /* 0x0000000a11047c25 */ /* 0x000fc8000f8e00ff */
[----:B------:R-:W-:-:S04]  /*feb0*/  IMAD.WIDE.U32 R4, P0, R3, UR11, R4 ;  /* 0x0000000b03047c25 */ /* 0x000fc8000f800004 */
[----:B------:R-:W-:-:S04]  /*fec0*/  IMAD.WIDE.U32 R2, R3, UR10, RZ ;  /* 0x0000000a03027c25 */ /* 0x000fc8000f8e00ff */
[----:B------:R-:W-:Y:S01]  /*fed0*/  IMAD.MOV.U32 R2, RZ, RZ, R5 ;  /* 0x000000ffff027224 */ /* 0x000fe200078e0005 */
[----:B------:R-:W-:Y:S01]  /*fee0*/  IADD3 RZ, P1, R3, R4, RZ ;  /* 0x0000000403ff7210 */ /* 0x000fe20007f3e0ff */
[----:B------:R-:W-:-:S04]  /*fef0*/  IMAD.X R3, RZ, RZ, RZ, P0 ;  /* 0x000000ffff037224 */ /* 0x000fc800000e06ff */
[----:B------:R-:W-:-:S08]  /*ff00*/  IMAD.WIDE.U32.X R2, R17, UR11, R2, P1 ;  /* 0x0000000b11027c25 */ /* 0x000fd000088e0402 */
.L_x_314:
[----:B------:R-:W-:Y:S01]  /*ff10*/  ULDC UR7, c[0x0][0x648] ;  /* 0x0001920000077ab9 */ /* 0x000fe20000000800 */
[----:B------:R-:W-:Y:S01]  /*ff20*/  LOP3.LUT R15, R15, UR6, RZ, 0xc0, !PT ;  /* 0x000000060f0f7c12 */ /* 0x000fe2000f8ec0ff */
[----:B------:R-:W-:Y:S01]  /*ff30*/  IMAD.MOV R19, RZ, RZ, -R19 ;  /* 0x000000ffff137224 */ /* 0x000fe200078e0a13 */
[----:B------:R-:W-:Y:S01]  /*ff40*/  SHF.R.U64 R2, R2, UR7, R3 ;  /* 0x0000000702027c19 */ /* 0x000fe20008001203 */
[----:B------:R-:W-:Y:S01]  /*ff50*/  ULDC UR7, c[0x0][0x638] ;  /* 0x00018e0000077ab9 */ /* 0x000fe20000000800 */
[----:B------:R-:W-:Y:S01]  /*ff60*/  LOP3.LUT R7, R7, UR4, RZ, 0xc0, !PT ;  /* 0x0000000407077c12 */ /* 0x000fe2000f8ec0ff */
[----:B------:R-:W-:Y:S01]  /*ff70*/  @P2 IMAD R13, R16, R19, R11 ;  /* 0x00000013100d2224 */ /* 0x000fe200078e020b */
[----:B------:R-:W-:Y:S01]  /*ff80*/  ULDC UR8, c[0x0][0x610] ;  /* 0x0001840000087ab9 */ /* 0x000fe20000000800 */
[----:B------:R-:W-:Y:S02]  /*ff90*/  IMAD.MOV R3, RZ, RZ, -R2 ;  /* 0x000000ffff037224 */ /* 0x000fe400078e0a02 */
[----:B------:R-:W-:-:S02]  /*ffa0*/  IMAD R2, R2, UR5, R15 ;  /* 0x0000000502027c24 */ /* 0x000fc4000f8e020f */
[----:B------:R-:W-:Y:S01]  /*ffb0*/  IMAD R14, R3, UR7, R14 ;  /* 0x00000007030e7c24 */ /* 0x000fe2000f8e020e */
[----:B------:R-:W-:Y:S01]  /*ffc0*/  ULDC UR7, c[0x0][0x600] ;  /* 0x0001800000077ab9 */ /* 0x000fe20000000800 */
[----:B------:R-:W-:Y:S02]  /*ffd0*/  IMAD R13, R2, UR8, R13 ;  /* 0x00000008020d7c24 */ /* 0x000fe4000f8e020d */
[----:B------:R-:W-:Y:S02]  /*ffe0*/  IMAD R14, R14, UR7, R7 ;  /* 0x000000070e0e7c24 */ /* 0x000fe4000f8e0207 */
[----:B------:R-:W-:-:S03]  /*fff0*/  IMAD.MOV.U32 R2, RZ, RZ, 0x1 ;  /* 0x00000001ff027424 */ /* 0x000fc600078e00ff */
[----:B------:R-:W-:Y:S02]  /*10000*/  SEL R7, R14, R13, !P2 ;  /* 0x0000000d0e077207 */ /* 0x000fe40005000000 */
[----:B------:R-:W-:-:S07]  /*10010*/  SEL R5, R13, R14, !P2 ;  /* 0x0000000e0d057207 */ /* 0x000fce0005000000 */
.L_x_312:
[----:B------:R-:W-:Y:S05]  /*10020*/  BSYNC B1 ;  /* 0x0000000000017941 */ /* 0x000fea0003800000 */
.L_x_311:
[----:B------:R-:W-:-:S13]  /*10030*/  LOP3.LUT P0, RZ, R2, 0xff, RZ, 0xc0, !PT ;  /* 0x000000ff02ff7812 */ /* 0x000fda000780c0ff */
[----:B------:R-:W-:Y:S05]  /*10040*/  @P0 BRA `(.L_x_315) ;  /* 0xfffffff400240947 */ /* 0x000fea000383ffff */
[----:B------:R-:W-:Y:S05]  /*10050*/  BSYNC B0 ;  /* 0x0000000000007941 */ /* 0x000fea0003800000 */
.L_x_304:
[----:B------:R-:W-:-:S03]  /*10060*/  UMOV UR7, 0xffffffff ;  /* 0xffffffff00077882 */ /* 0x000fc60000000000 */
[----:B------:R-:W-:Y:S05]  /*10070*/  BRA.DIV UR7, `(.L_x_316) ;  /* 0x0000000607dc7947 */ /* 0x000fea000b800000 */
[----:B------:R-:W-:-:S13]  /*10080*/  ELECT P0, URZ, PT ;  /* 0x00000000003f782f */ /* 0x000fda0003800000 */
.L_x_335:
[----:B------:R-:W-:Y:S04]  /*10090*/  BSSY B0, `(.L_x_317) ;  /* 0x0000059000007945 */ /* 0x000fe80003800000 */
[----:B------:R-:W-:Y:S05]  /*100a0*/  @!P0 BRA `(.L_x_318) ;  /* 0x00000004005c8947 */ /* 0x000fea0003800000 */
[----:B------:R-:W-:-:S04]  /*100b0*/  ULOP3.LUT UR7, UR13, 0x2, URZ, 0xfc, !UPT ;  /* 0x000000020d077892 */ /* 0x000fc8000f8efc3f */
[----:B------:R-:W-:-:S06]  /*100c0*/  UISETP.NE.AND UP0, UPT, UR7, 0x3, UPT ;  /* 0x000000030700788c */ /* 0x000fcc000bf05270 */
[----:B------:R-:W-:-:S13]  /*100d0*/  PLOP3.LUT P0, PT, PT, PT, UP0, 0x80, 0x0 ;  /* 0x000000000000781c */ /* 0x000fda0003f0f008 */
[----:B------:R-:W-:Y:S05]  /*100e0*/  @!P0 BRA `(.L_x_319) ;  /* 0x0000000000048947 */ /* 0x000fea0003800000 */
[----:B------:R-:W-:Y:S01]  /*100f0*/  BPT.TRAP 0x1 ;  /* 0x000000040000795c */ /* 0x000fe20000300000 */
.L_x_319:
[----:B------:R-:W0:Y:S01]  /*10100*/  S2R R3, SR_CgaCtaId ;  /* 0x0000000000037919 */ /* 0x000e220000008800 */
[----:B------:R-:W-:Y:S02]  /*10110*/  MOV R0, 0x400 ;  /* 0x0000040000007802 */ /* 0x000fe40000000f00 */
[----:B------:R-:W-:Y:S02]  /*10120*/  SHF.L.U32 R2, R9, 0x1f, RZ ;  /* 0x0000001f09027819 */ /* 0x000fe400000006ff */
[----:B0-----:R-:W-:-:S05]  /*10130*/  LEA R3, R3, R0, 0x18 ;  /* 0x0000000003037211 */ /* 0x001fca00078ec0ff */
[----:B------:R-:W-:-:S04]  /*10140*/  VIADD R3, R3, 0x48 ;  /* 0x0000004803037836 */ /* 0x000fc80000000000 */
[C---:B------:R-:W-:Y:S02]  /*10150*/  IMAD R5, R10.reuse, 0x8, R3 ;  /* 0x000000080a057824 */ /* 0x040fe400078e0203 */
[----:B------:R-:W-:Y:S02]  /*10160*/  VIADD R10, R10, 0x1 ;  /* 0x000000010a0a7836 */ /* 0x000fe40000000000 */
[----:B------:R-:W0:Y:S03]  /*10170*/  SYNCS.PHASECHK.TRANS64.TRYWAIT P0, [R5+URZ], R2 ;  /* 0x00000002050075a7 */ /* 0x000e26000800017f */
[----:B------:R-:W-:-:S04]  /*10180*/  ISETP.NE.AND P1, PT, R10, 0x9, PT ;  /* 0x000000090a00780c */ /* 0x000fc80003f25270 */
[----:B------:R-:W-:Y:S02]  /*10190*/  SEL R0, RZ, 0x1, P1 ;  /* 0x00000001ff007807 */ /* 0x000fe40000800000 */
[----:B------:R-:W-:Y:S02]  /*101a0*/  SEL R10, R10, RZ, P1 ;  /* 0x000000ff0a0a7207 */ /* 0x000fe40000800000 */
[----:B------:R-:W-:-:S03]  /*101b0*/  LOP3.LUT R9, R9, R0, RZ, 0x3c, !PT ;  /* 0x0000000009097212 */ /* 0x000fc600078e3cff */
[----:B------:R-:W-:Y:S01]  /*101c0*/  IMAD R7, R10, 0x8, R3 ;  /* 0x000000080a077824 */ /* 0x000fe200078e0203 */
[----:B------:R-:W-:Y:S01]  /*101d0*/  SHF.L.U32 R4, R9, 0x1f, RZ ;  /* 0x0000001f09047819 */ /* 0x000fe200000006ff */
[----:B0-----:R-:W-:Y:S06]  /*101e0*/  @!P0 BRA `(.L_x_320) ;  /* 0x0000000400a08947 */ /* 0x001fec0003800000 */
.L_x_336:
[----:B------:R-:W1:Y:S01]  /*101f0*/  SYNCS.PHASECHK.TRANS64.TRYWAIT P0, [R7+URZ], R4 ;  /* 0x00000004070075a7 */ /* 0x000e62000800017f */
[----:B------:R-:W-:-:S05]  /*10200*/  VIADD R0, R10, 0x1 ;  /* 0x000000010a007836 */ /* 0x000fca0000000000 */
[----:B------:R-:W-:-:S04]  /*10210*/  ISETP.NE.AND P1, PT, R0, 0x9, PT ;  /* 0x000000090000780c */ /* 0x000fc80003f25270 */
[----:B0-----:R-:W-:Y:S02]  /*10220*/  SEL R2, RZ, 0x1, P1 ;  /* 0x00000001ff027807 */ /* 0x001fe40000800000 */
[----:B------:R-:W-:Y:S02]  /*10230*/  SEL R0, R0, RZ, P1 ;  /* 0x000000ff00007207 */ /* 0x000fe40000800000 */
[----:B------:R-:W-:-:S03]  /*10240*/  LOP3.LUT R9, R9, R2, RZ, 0x3c, !PT ;  /* 0x0000000209097212 */ /* 0x000fc600078e3cff */
[----:B------:R-:W-:Y:S01]  /*10250*/  IMAD R6, R0, 0x8, R3 ;  /* 0x0000000800067824 */ /* 0x000fe200078e0203 */
[----:B------:R-:W-:Y:S01]  /*10260*/  SHF.L.U32 R5, R9, 0x1f, RZ ;  /* 0x0000001f09057819 */ /* 0x000fe200000006ff */
[----:B-1----:R-:W-:Y:S06]  /*10270*/  @!P0 BRA `(.L_x_321) ;  /* 0x0000000400908947 */ /* 0x002fec0003800000 */
.L_x_337:
[----:B------:R-:W1:Y:S01]  /*10280*/  SYNCS.PHASECHK.TRANS64.TRYWAIT P0, [R6+URZ], R5 ;  /* 0x00000005060075a7 */ /* 0x000e62000800017f */
[----:B------:R-:W-:-:S05]  /*10290*/  VIADD R0, R0, 0x1 ;  /* 0x0000000100007836 */ /* 0x000fca0000000000 */
[----:B------:R-:W-:-:S04]  /*102a0*/  ISETP.NE.AND P1, PT, R0, 0x9, PT ;  /* 0x000000090000780c */ /* 0x000fc80003f25270 */
[----:B------:R-:W-:Y:S02]  /*102b0*/  SEL R2, RZ, 0x1, P1 ;  /* 0x00000001ff027807 */ /* 0x000fe40000800000 */
[----:B------:R-:W-:Y:S02]  /*102c0*/  SEL R0, R0, RZ, P1 ;  /* 0x000000ff00007207 */ /* 0x000fe40000800000 */
[----:B------:R-:W-:-:S03]  /*102d0*/  LOP3.LUT R9, R9, R2, RZ, 0x3c, !PT ;  /* 0x0000000209097212 */ /* 0x000fc600078e3cff */
[----:B0-----:R-:W-:Y:S01]  /*102e0*/  IMAD R7, R0, 0x8, R3 ;  /* 0x0000000800077824 */ /* 0x001fe200078e0203 */
[----:B------:R-:W-:Y:S01]  /*102f0*/  SHF.L.U32 R4, R9, 0x1f, RZ ;  /* 0x0000001f09047819 */ /* 0x000fe200000006ff */
[----:B-1----:R-:W-:Y:S06]  /*10300*/  @!P0 BRA `(.L_x_322) ;  /* 0x0000000400808947 */ /* 0x002fec0003800000 */
.L_x_338:
        /* <DEDUP_REMOVED lines=9> */
.L_x_339:
        /* <DEDUP_REMOVED lines=9> */
.L_x_340:
        /* <DEDUP_REMOVED lines=9> */
.L_x_341:
        /* <DEDUP_REMOVED lines=9> */
.L_x_342:
[----:B------:R-:W1:Y:S01]  /*10550*/  SYNCS.PHASECHK.TRANS64.TRYWAIT P0, [R7+URZ], R4 ;  /* 0x00000004070075a7 */ /* 0x000e62000800017f */
[----:B------:R-:W-:-:S05]  /*10560*/  VIADD R0, R0, 0x1 ;  /* 0x0000000100007836 */ /* 0x000fca0000000000 */
[----:B------:R-:W-:-:S04]  /*10570*/  ISETP.NE.AND P1, PT, R0, 0x9, PT ;  /* 0x000000090000780c */ /* 0x000fc80003f25270 */
[----:B------:R-:W-:Y:S02]  /*10580*/  SEL R2, RZ, 0x1, P1 ;  /* 0x00000001ff027807 */ /* 0x000fe40000800000 */
[----:B------:R-:W-:Y:S02]  /*10590*/  SEL R0, R0, RZ, P1 ;  /* 0x000000ff00007207 */ /* 0x000fe40000800000 */
[----:B------:R-:W-:Y:S01]  /*105a0*/  LOP3.LUT R2, R9, R2, RZ, 0x3c, !PT ;  /* 0x0000000209027212 */ /* 0x000fe200078e3cff */
[----:B-1----:R-:W-:Y:S06]  /*105b0*/  @!P0 BRA `(.L_x_327) ;  /* 0x0000000400388947 */ /* 0x002fec0003800000 */
.L_x_343:
[----:B------:R-:W-:Y:S01]  /*105c0*/  IMAD R3, R0, 0x8, R3 ;  /* 0x0000000800037824 */ /* 0x000fe200078e0203 */
[----:B------:R-:W-:-:S07]  /*105d0*/  SHF.L.U32 R0, R2, 0x1f, RZ ;  /* 0x0000001f02007819 */ /* 0x000fce00000006ff */
.L_x_328:
[----:B--2---:R2:W3:Y:S02]  /*105e0*/  SYNCS.PHASECHK.TRANS64.TRYWAIT P0, [R3+URZ], R0 ;  /* 0x00000000030075a7 */ /* 0x0044e4000800017f */
[----:B---3--:R-:W-:Y:S05]  /*105f0*/  @!P0 NANOSLEEP.SYNCS 0x989680 ;  /* 0x009896800000895d */ /* 0x008fea0003900000 */
[----:B------:R-:W3:Y:S02]  /*10600*/  @!P0 SYNCS.PHASECHK.TRANS64 P0, [R3+URZ], R0 ;  /* 0x00000000030085a7 */ /* 0x000ee4000800007f */
[----:B---3--:R-:W-:Y:S05]  /*10610*/  @!P0 BRA `(.L_x_328) ;  /* 0xfffffffc00f08947 */ /* 0x008fea000383ffff */
.L_x_318:
[----:B------:R-:W-:Y:S05]  /*10620*/  BSYNC B0 ;  /* 0x0000000000007941 */ /* 0x000fea0003800000 */
.L_x_317:
[----:B------:R-:W-:Y:S05]  /*10630*/  EXIT ;  /* 0x000000000000794d */ /* 0x000fea0003800000 */
.L_x_22:
[----:B-1----:R-:W-:-:S04]  /*10640*/  IMAD.U32 R3, RZ, RZ, UR6 ;  /* 0x00000006ff037e24 */ /* 0x002fc8000f8e00ff */
[----:B------:R1:W2:Y:S03]  /*10650*/  SYNCS.PHASECHK.TRANS64.TRYWAIT P0, [R3+URZ], R0 ;  /* 0x00000000030075a7 */ /* 0x0002a6000800017f */
[----:B--2---:R-:W-:Y:S05]  /*10660*/  @!P0 NANOSLEEP.SYNCS 0x989680 ;  /* 0x009896800000895d */ /* 0x004fea0003900000 */
[----:B------:R-:W2:Y:S02]  /*10670*/  @!P0 SYNCS.PHASECHK.TRANS64 P0, [R3+URZ], R0 ;  /* 0x00000000030085a7 */ /* 0x000ea4000800007f */
[----:B--2---:R-:W-:Y:S05]  /*10680*/  @!P0 BRA `(.L_x_22) ;  /* 0xfffffffc00ec8947 */ /* 0x004fea000383ffff */
[----:B------:R-:W-:Y:S05]  /*10690*/  BRA `(.L_x_21) ;  /* 0xffffff1800187947 */ /* 0x000fea000383ffff */
.L_x_28:
[----:B-----5:R1:W-:Y:S02]  /*106a0*/  STL [R1+0x90], R0 ;  /* 0x0000900001007387 */ /* 0x0203e40000100800 */
[----:B-1----:R-:W-:-:S04]  /*106b0*/  IMAD.U32 R0, RZ, RZ, UR9 ;  /* 0x00000009ff007e24 */ /* 0x002fc8000f8e00ff */
[----:B------:R1:W3:Y:S03]  /*106c0*/  SYNCS.PHASECHK.TRANS64.TRYWAIT P0, [R0+URZ], R229 ;  /* 0x000000e5000075a7 */ /* 0x0002e6000800017f */
[----:B---3--:R-:W-:Y:S05]  /*106d0*/  @!P0 NANOSLEEP.SYNCS 0x989680 ;  /* 0x009896800000895d */ /* 0x008fea0003900000 */
[----:B------:R1:W3:Y:S02]  /*106e0*/  @!P0 SYNCS.PHASECHK.TRANS64 P0, [R0+URZ], R229 ;  /* 0x000000e5000085a7 */ /* 0x0002e4000800007f */
[----:B-1----:R1:W5:Y:S02]  /*106f0*/  LDL.LU R0, [R1+0x90] ;  /* 0x0000900001007983 */ /* 0x0023640000300800 */
[----:B-1-3--:R-:W-:Y:S05]  /*10700*/  @!P0 BRA `(.L_x_28) ;  /* 0xfffffffc00e48947 */ /* 0x00afea000383ffff */
[----:B------:R-:W-:Y:S05]  /*10710*/  BRA `(.L_x_27) ;  /* 0xffffff28008c7947 */ /* 0x000fea000383ffff */
.L_x_305:
[----:B------:R-:W-:Y:S01]  /*10720*/  BSSY B1, `(.L_x_329) ;  /* 0x0000006000017945 */ /* 0x000fe20003800000 */
[----:B------:R-:W-:-:S07]  /*10730*/  IMAD.MOV.U32 R2, RZ, RZ, -0x1 ;  /* 0xffffffffff027424 */ /* 0x000fce00078e00ff */
[----:B------:R-:W-:Y:S05]  /*10740*/  WARPSYNC.COLLECTIVE R2, `(.L_x_330) ;  /* 0x00000000020c7348 */ /* 0x000fea0003c00000 */
[----:B------:R-:W-:Y:S02]  /*10750*/  ELECT P0, UR62, PT ;  /* 0x00000000003e782f */ /* 0x000fe40003800000 */
[----:B------:R-:W-:Y:S01]  /*10760*/  MOV R2, UR62 ;  /* 0x0000003e00027c02 */ /* 0x000fe20008000f00 */
[----:B------:R-:W-:Y:S10]  /*10770*/  ENDCOLLECTIVE ;  /* 0x000000000000791b */ /* 0x000ff40003800000 */
.L_x_330:
[----:B------:R-:W-:Y:S05]  /*10780*/  BSYNC B1 ;  /* 0x0000000000017941 */ /* 0x000fea0003800000 */
.L_x_329:
[----:B------:R-:W-:Y:S05]  /*10790*/  BRA `(.L_x_331) ;  /* 0xffffffec005c7947 */ /* 0x000fea000383ffff */
.L_x_308:
[----:B0-----:R0:W2:Y:S02]  /*107a0*/  SYNCS.PHASECHK.TRANS64.TRYWAIT P0, [R13+URZ+0x48], R4 ;  /* 0x000048040d0075a7 */ /* 0x0010a4000800017f */
[----:B--2---:R-:W-:Y:S05]  /*107b0*/  @!P0 NANOSLEEP.SYNCS 0x989680 ;  /* 0x009896800000895d */ /* 0x004fea0003900000 */
[----:B------:R-:W2:Y:S02]  /*107c0*/  @!P0 SYNCS.PHASECHK.TRANS64 P0, [R13+URZ+0x48], R4 ;  /* 0x000048040d0085a7 */ /* 0x000ea4000800007f */
[----:B--2---:R-:W-:Y:S05]  /*107d0*/  @!P0 BRA `(.L_x_308) ;  /* 0xfffffffc00f08947 */ /* 0x004fea000383ffff */
[----:B------:R-:W-:Y:S05]  /*107e0*/  BRA `(.L_x_332) ;  /* 0xffffffec00987947 */ /* 0x000fea000383ffff */
.L_x_316:
[----:B------:R-:W-:Y:S01]  /*107f0*/  BSSY B0, `(.L_x_333) ;  /* 0x0000006000007945 */ /* 0x000fe20003800000 */
[----:B------:R-:W-:-:S07]  /*10800*/  IMAD.MOV.U32 R2, RZ, RZ, -0x1 ;  /* 0xffffffffff027424 */ /* 0x000fce00078e00ff */
[----:B------:R-:W-:Y:S05]  /*10810*/  WARPSYNC.COLLECTIVE R2, `(.L_x_334) ;  /* 0x00000000020c7348 */ /* 0x000fea0003c00000 */
[----:B------:R-:W-:Y:S02]  /*10820*/  ELECT P0, UR62, PT ;  /* 0x00000000003e782f */ /* 0x000fe40003800000 */
[----:B------:R-:W-:Y:S01]  /*10830*/  MOV R2, UR62 ;  /* 0x0000003e00027c02 */ /* 0x000fe20008000f00 */
[----:B------:R-:W-:Y:S10]  /*10840*/  ENDCOLLECTIVE ;  /* 0x000000000000791b */ /* 0x000ff40003800000 */
.L_x_334:
[----:B------:R-:W-:Y:S05]  /*10850*/  BSYNC B0 ;  /* 0x0000000000007941 */ /* 0x000fea0003800000 */
.L_x_333:
[----:B------:R-:W-:Y:S05]  /*10860*/  BRA `(.L_x_335) ;  /* 0xfffffff800087947 */ /* 0x000fea000383ffff */
.L_x_320:
[----:B0-----:R0:W1:Y:S02]  /*10870*/  SYNCS.PHASECHK.TRANS64.TRYWAIT P0, [R5+URZ], R2 ;  /* 0x00000002050075a7 */ /* 0x001064000800017f */
[----:B-1----:R-:W-:Y:S05]  /*10880*/  @!P0 NANOSLEEP.SYNCS 0x989680 ;  /* 0x009896800000895d */ /* 0x002fea0003900000 */
[----:B------:R-:W1:Y:S02]  /*10890*/  @!P0 SYNCS.PHASECHK.TRANS64 P0, [R5+URZ], R2 ;  /* 0x00000002050085a7 */ /* 0x000e64000800007f */
[----:B-1----:R-:W-:Y:S05]  /*108a0*/  @!P0 BRA `(.L_x_320) ;  /* 0xfffffffc00f08947 */ /* 0x002fea000383ffff */
[----:B------:R-:W-:Y:S05]  /*108b0*/  BRA `(.L_x_336) ;  /* 0xfffffff8004c7947 */ /* 0x000fea000383ffff */
.L_x_321:
[----:B0-----:R0:W1:Y:S02]  /*108c0*/  SYNCS.PHASECHK.TRANS64.TRYWAIT P0, [R7+URZ], R4 ;  /* 0x00000004070075a7 */ /* 0x001064000800017f */
[----:B-1----:R-:W-:Y:S05]  /*108d0*/  @!P0 NANOSLEEP.SYNCS 0x989680 ;  /* 0x009896800000895d */ /* 0x002fea0003900000 */
[----:B------:R-:W1:Y:S02]  /*108e0*/  @!P0 SYNCS.PHASECHK.TRANS64 P0, [R7+URZ], R4 ;  /* 0x00000004070085a7 */ /* 0x000e64000800007f */
[----:B-1----:R-:W-:Y:S05]  /*108f0*/  @!P0 BRA `(.L_x_321) ;  /* 0xfffffffc00f08947 */ /* 0x002fea000383ffff */
[----:B------:R-:W-:Y:S05]  /*10900*/  BRA `(.L_x_337) ;  /* 0xfffffff8005c7947 */ /* 0x000fea000383ffff */
.L_x_322:
[----:B0-----:R0:W1:Y:S02]  /*10910*/  SYNCS.PHASECHK.TRANS64.TRYWAIT P0, [R6+URZ], R5 ;  /* 0x00000005060075a7 */ /* 0x001064000800017f */
[----:B-1----:R-:W-:Y:S05]  /*10920*/  @!P0 NANOSLEEP.SYNCS 0x989680 ;  /* 0x009896800000895d */ /* 0x002fea0003900000 */
[----:B------:R-:W1:Y:S02]  /*10930*/  @!P0 SYNCS.PHASECHK.TRANS64 P0, [R6+URZ], R5 ;  /* 0x00000005060085a7 */ /* 0x000e64000800007f */
[----:B-1----:R-:W-:Y:S05]  /*10940*/  @!P0 BRA `(.L_x_322) ;  /* 0xfffffffc00f08947 */ /* 0x002fea000383ffff */
[----:B------:R-:W-:Y:S05]  /*10950*/  BRA `(.L_x_338) ;  /* 0xfffffff8006c7947 */ /* 0x000fea000383ffff */
.L_x_323:
[----:B0-----:R0:W1:Y:S02]  /*10960*/  SYNCS.PHASECHK.TRANS64.TRYWAIT P0, [R7+URZ], R4 ;  /* 0x00000004070075a7 */ /* 0x001064000800017f */
[----:B-1----:R-:W-:Y:S05]  /*10970*/  @!P0 NANOSLEEP.SYNCS 0x989680 ;  /* 0x009896800000895d */ /* 0x002fea0003900000 */
[----:B------:R-:W1:Y:S02]  /*10980*/  @!P0 SYNCS.PHASECHK.TRANS64 P0, [R7+URZ], R4 ;  /* 0x00000004070085a7 */ /* 0x000e64000800007f */
[----:B-1----:R-:W-:Y:S05]  /*10990*/  @!P0 BRA `(.L_x_323) ;  /* 0xfffffffc00f08947 */ /* 0x002fea000383ffff */
[----:B------:R-:W-:Y:S05]  /*109a0*/  BRA `(.L_x_339) ;  /* 0xfffffff8007c7947 */ /* 0x000fea000383ffff */
.L_x_324:
[----:B0-----:R0:W1:Y:S02]  /*109b0*/  SYNCS.PHASECHK.TRANS64.TRYWAIT P0, [R6+URZ], R5 ;  /* 0x00000005060075a7 */ /* 0x001064000800017f */
[----:B-1----:R-:W-:Y:S05]  /*109c0*/  @!P0 NANOSLEEP.SYNCS 0x989680 ;  /* 0x009896800000895d */ /* 0x002fea0003900000 */
[----:B------:R-:W1:Y:S02]  /*109d0*/  @!P0 SYNCS.PHASECHK.TRANS64 P0, [R6+URZ], R5 ;  /* 0x00000005060085a7 */ /* 0x000e64000800007f */
[----:B-1----:R-:W-:Y:S05]  /*109e0*/  @!P0 BRA `(.L_x_324) ;  /* 0xfffffffc00f08947 */ /* 0x002fea000383ffff */
[----:B------:R-:W-:Y:S05]  /*109f0*/  BRA `(.L_x_340) ;  /* 0xfffffff8008c7947 */ /* 0x000fea000383ffff */
.L_x_325:
[----:B0-----:R0:W1:Y:S02]  /*10a00*/  SYNCS.PHASECHK.TRANS64.TRYWAIT P0, [R7+URZ], R4 ;  /* 0x00000004070075a7 */ /* 0x001064000800017f */
[----:B-1----:R-:W-:Y:S05]  /*10a10*/  @!P0 NANOSLEEP.SYNCS 0x989680 ;  /* 0x009896800000895d */ /* 0x002fea0003900000 */
[----:B------:R-:W1:Y:S02]  /*10a20*/  @!P0 SYNCS.PHASECHK.TRANS64 P0, [R7+URZ], R4 ;  /* 0x00000004070085a7 */ /* 0x000e64000800007f */
[----:B-1----:R-:W-:Y:S05]  /*10a30*/  @!P0 BRA `(.L_x_325) ;  /* 0xfffffffc00f08947 */ /* 0x002fea000383ffff */
[----:B------:R-:W-:Y:S05]  /*10a40*/  BRA `(.L_x_341) ;  /* 0xfffffff8009c7947 */ /* 0x000fea000383ffff */
.L_x_326:
[----:B0-----:R0:W1:Y:S02]  /*10a50*/  SYNCS.PHASECHK.TRANS64.TRYWAIT P0, [R6+URZ], R5 ;  /* 0x00000005060075a7 */ /* 0x001064000800017f */
[----:B-1----:R-:W-:Y:S05]  /*10a60*/  @!P0 NANOSLEEP.SYNCS 0x989680 ;  /* 0x009896800000895d */ /* 0x002fea0003900000 */
[----:B------:R-:W1:Y:S02]  /*10a70*/  @!P0 SYNCS.PHASECHK.TRANS64 P0, [R6+URZ], R5 ;  /* 0x00000005060085a7 */ /* 0x000e64000800007f */
[----:B-1----:R-:W-:Y:S05]  /*10a80*/  @!P0 BRA `(.L_x_326) ;  /* 0xfffffffc00f08947 */ /* 0x002fea000383ffff */
[----:B------:R-:W-:Y:S05]  /*10a90*/  BRA `(.L_x_342) ;  /* 0xfffffff800ac7947 */ /* 0x000fea000383ffff */
.L_x_327:
[----:B-1----:R1:W2:Y:S02]  /*10aa0*/  SYNCS.PHASECHK.TRANS64.TRYWAIT P0, [R7+URZ], R4 ;  /* 0x00000004070075a7 */ /* 0x0022a4000800017f */
[----:B--2---:R-:W-:Y:S05]  /*10ab0*/  @!P0 NANOSLEEP.SYNCS 0x989680 ;  /* 0x009896800000895d */ /* 0x004fea0003900000 */
[----:B------:R-:W2:Y:S02]  /*10ac0*/  @!P0 SYNCS.PHASECHK.TRANS64 P0, [R7+URZ], R4 ;  /* 0x00000004070085a7 */ /* 0x000ea4000800007f */
[----:B--2---:R-:W-:Y:S05]  /*10ad0*/  @!P0 BRA `(.L_x_327) ;  /* 0xfffffffc00f08947 */ /* 0x004fea000383ffff */
[----:B------:R-:W-:Y:S05]  /*10ae0*/  BRA `(.L_x_343) ;  /* 0xfffffff800b47947 */ /* 0x000fea000383ffff */
.L_x_344:
[----:B------:R-:W-:-:S00]  /*10af0*/  BRA `(.L_x_344) ;  /* 0xfffffffc00fc7947 */ /* 0x000fc0000383ffff */
[----:B------:R-:W-:-:S00]  /*10b00*/  NOP ;  /* 0x0000000000007918 */ /* 0x000fc00000000000 */
[----:B------:R-:W-:-:S00]  /*10b10*/  NOP ;  /* 0x0000000000007918 */ /* 0x000fc00000000000 */
[----:B------:R-:W-:-:S00]  /*10b20*/  NOP ;  /* 0x0000000000007918 */ /* 0x000fc00000000000 */
[----:B------:R-:W-:-:S00]  /*10b30*/  NOP ;  /* 0x0000000000007918 */ /* 0x000fc00000000000 */
[----:B------:R-:W-:-:S00]  /*10b40*/  NOP ;  /* 0x0000000000007918 */ /* 0x000fc00000000000 */
[----:B------:R-:W-:-:S00]  /*10b50*/  NOP ;  /* 0x0000000000007918 */ /* 0x000fc00000000000 */
[----:B------:R-:W-:-:S00]  /*10b60*/  NOP ;  /* 0x0000000000007918 */ /* 0x000fc00000000000 */
[----:B------:R-:W-:-:S00]  /*10b70*/  NOP ;  /* 0x0000000000007918 */ /* 0x000fc00000000000 */
.L_x_345:


//--------------------- .nv.shared._ZN7cutlass13device_kernelINS_4gemm6kernel13GemmUniversalIN4cute5tupleIJiiiiEEENS1_10collective13CollectiveMmaINS1_37MainloopSm90TmaGmmaWarpSpecializedFP8ILi9ENS5_IJNS4_1CILi2EEENSA_ILi1EEESC_EEENS1_35KernelTmaWarpSpecializedCooperativeEEENS5_IJNSA_ILi128EEENSA_ILi256EEENSA_ILi64EEEEEENS_12float_e4m3_tENS5_IJlSC_lEEESK_SL_NS4_8TiledMMAINS4_8MMA_AtomIJNS4_4SM904GMMA31MMA_64x256x32_F32E4M3E4M3_SS_TNILNSP_7ScaleInE1ELSR_1EEEEEENS4_6LayoutISD_NS5_IJSC_NSA_ILi0EEESV_EEEEENS5_IJNS4_10UnderscoreESY_SY_EEEEENS4_13SM90_TMA_LOADENS4_14ComposedLayoutINS4_7SwizzleILi2ELi4ELi3EEENS4_18smem_ptr_flag_bitsILi8EEENSU_INS5_IJNSA_ILi8EEESI_EEENS5_IJSI_SC_EEEEEEEvNS4_8identityENS4_23SM90_TMA_LOAD_MULTICASTES1B_vS1C_EENS_8epilogue10collective6detail29Sm90TmaWarpSpecializedAdapterINS1G_15DefaultEpilogueISK_SL_SL_NS1F_6thread17LinearCombinationISK_Li1EffLNS1K_9ScaleType4KindE0ELNS_15FloatRoundStyleE2ESK_EENS1_15EpilogueDefaultEEEEEvvEEEEvNT_6ParamsE --------------------------
	.section	.nv.shared._ZN7cutlass13device_kernelINS_4gemm6kernel13GemmUniversalIN4cute5tupleIJiiiiEEENS1_10collective13CollectiveMmaINS1_37MainloopSm90TmaGmmaWarpSpecializedFP8ILi9ENS5_IJNS4_1CILi2EEENSA_ILi1EEESC_EEENS1_35KernelTmaWarpSpecializedCooperativeEEENS5_IJNSA_ILi128EEENSA_ILi256EEENSA_ILi64EEEEEENS_12float_e4m3_tENS5_IJlSC_lEEESK_SL_NS4_8TiledMMAINS4_8MMA_AtomIJNS4_4SM904GMMA31MMA_64x256x32_F32E4M3E4M3_SS_TNILNSP_7ScaleInE1ELSR_1EEEEEENS4_6LayoutISD_NS5_IJSC_NSA_ILi0EEESV_EEEEENS5_IJNS4_10UnderscoreESY_SY_EEEEENS4_13SM90_TMA_LOADENS4_14ComposedLayoutINS4_7SwizzleILi2ELi4ELi3EEENS4_18smem_ptr_flag_bitsILi8EEENSU_INS5_IJNSA_ILi8EEESI_EEENS5_IJSI_SC_EEEEEEEvNS4_8identityENS4_23SM90_TMA_LOAD_MULTICASTES1B_vS1C_EENS_8epilogue10collective6detail29Sm90TmaWarpSpecializedAdapterINS1G_15DefaultEpilogueISK_SL_SL_NS1F_6thread17LinearCombinationISK_Li1EffLNS1K_9ScaleType4KindE0ELNS_15FloatRoundStyleE2ESK_EENS1_15EpilogueDefaultEEEEEvvEEEEvNT_6ParamsE,"aw",@nobits
	.sectionflags	@""
	.align	16
	.zero		1024


//--------------------- .nv.shared.reserved.0     --------------------------
	.section	.nv.shared.reserved.0,"aw",@nobits
	.weak		__nv_reservedSMEM_offset_0_alias
	.size		__nv_reservedSMEM_offset_0_alias, 0, 0
	.other		__nv_reservedSMEM_offset_0_alias,@"STO_CUDA_RESERVED_SHARED STV_DEFAULT"
__nv_reservedSMEM_offset_0_alias:
	.zero		0


//--------------------- .nv.global                --------------------------
	.section	.nv.global,"aw",@nobits
.nv.global:
	.type		_ZN40_INTERNAL_26d52f72_4_k_cu_37531e00_180984cute1_E,@object
	.size		_ZN40_INTERNAL_26d52f72_4_k_cu_37531e00_180984cute1_E,(_ZN40_INTERNAL_26d52f72_4_k_cu_37531e00_180984cuda3std3__45__cpo6cbeginE - _ZN40_INTERNAL_26d52f72_4_k_cu_37531e00_180984cute1_E)
_ZN40_INTERNAL_26d52f72_4_k_cu_37531e00_180984cute1_E:
	.zero		1
	.type		_ZN40_INTERNAL_26d52f72_4_k_cu_37531e00_180984cuda3std3__45__cpo6cbeginE,@object
	.size		_ZN40_INTERNAL_26d52f72_4_k_cu_37531e00_180984cuda3std3__45__cpo6cbeginE,(_ZN40_INTERNAL_26d52f72_4_k_cu_37531e00_180984cuda3std3__48in_placeE - _ZN40_INTERNAL_26d52f72_4_k_cu_37531e00_180984cuda3std3__45__cpo6cbeginE)
_ZN40_INTERNAL_26d52f72_4_k_cu_37531e00_180984cuda3std3__45__cpo6cbeginE:
	.zero		1
	.type		_ZN40_INTERNAL_26d52f72_4_k_cu_37531e00_180984cuda3std3__48in_placeE,@object
	.size		_ZN40_INTERNAL_26d52f72_4_k_cu_37531e00_180984cuda3std3__48in_placeE,(_ZN40_INTERNAL_26d52f72_4_k_cu_37531e00_180984cuda3std6ranges3__45__cpo9iter_moveE - _ZN40_INTERNAL_26d52f72_4_k_cu_37531e00_180984cuda3std3__48in_placeE)
_ZN40_INTERNAL_26d52f72_4_k_cu_37531e00_180984cuda3std3__48in_placeE:
	.zero		1
	.type		_ZN40_INTERNAL_26d52f72_4_k_cu_37531e00_180984cuda3std6ranges3__45__cpo9iter_moveE,@object
	.size		_ZN40_INTERNAL_26d52f72_4_k_cu_37531e00_180984cuda3std6ranges3__45__cpo9iter_moveE,(_ZN40_INTERNAL_26d52f72_4_k_cu_37531e00_180984cuda3std3__45__cpo5beginE - _ZN40_INTERNAL_26d52f72_4_k_cu_37531e00_180984cuda3std6ranges3__45__cpo9iter_moveE)
_ZN40_INTERNAL_26d52f72_4_k_cu_37531e00_180984cuda3std6ranges3__45__cpo9iter_moveE:
	.zero		1
	.type		_ZN40_INTERNAL_26d52f72_4_k_cu_37531e00_180984cuda3std3__45__cpo5beginE,@object
	.size		_ZN40_INTERNAL_26d52f72_4_k_cu_37531e00_180984cuda3std3__45__cpo5beginE,(_ZN40_INTERNAL_26d52f72_4_k_cu_37531e00_180984cuda3std3__442_GLOBAL__N__26d52f72_4_k_cu_37531e00_180986ignoreE - _ZN40_INTERNAL_26d52f72_4_k_cu_37531e00_180984cuda3std3__45__cpo5beginE)
_ZN40_INTERNAL_26d52f72_4_k_cu_37531e00_180984cuda3std3__45__cpo5beginE:
	.zero		1
	.type		_ZN40_INTERNAL_26d52f72_4_k_cu_37531e00_180984cuda3std3__442_GLOBAL__N__26d52f72_4_k_cu_37531e00_180986ignoreE,@object
	.size		_ZN40_INTERNAL_26d52f72_4_k_cu_37531e00_180984cuda3std3__442_GLOBAL__N__26d52f72_4_k_cu_37531e00_180986ignoreE,(_ZN40_INTERNAL_26d52f72_4_k_cu_37531e00_180984cute7productE - _ZN40_INTERNAL_26d52f72_4_k_cu_37531e00_180984cuda3std3__442_GLOBAL__N__26d52f72_4_k_cu_37531e00_180986ignoreE)
_ZN40_INTERNAL_26d52f72_4_k_cu_37531e00_180984cuda3std3__442_GLOBAL__N__26d52f72_4_k_cu_37531e00_180986ignoreE:
	.zero		1
	.type		_ZN40_INTERNAL_26d52f72_4_k_cu_37531e00_180984cute7productE,@object
	.size		_ZN40_INTERNAL_26d52f72_4_k_cu_37531e00_180984cute7productE,(_ZN40_INTERNAL_26d52f72_4_k_cu_37531e00_180984cuda3std3__45__cpo3endE - _ZN40_INTERNAL_26d52f72_4_k_cu_37531e00_180984cute7productE)
_ZN40_INTERNAL_26d52f72_4_k_cu_37531e00_180984cute7productE:
	.zero		1
	.type		_ZN40_INTERNAL_26d52f72_4_k_cu_37531e00_180984cuda3std3__45__cpo3endE,@object
	.size		_ZN40_INTERNAL_26d52f72_4_k_cu_37531e00_180984cuda3std3__45__cpo3endE,(_ZN40_INTERNAL_26d52f72_4_k_cu_37531e00_180984cuda3std3__419piecewise_constructE - _ZN40_INTERNAL_26d52f72_4_k_cu_37531e00_180984cuda3std3__45__cpo3endE)
_ZN40_INTERNAL_26d52f72_4_k_cu_37531e00_180984cuda3std3__45__cpo3endE:
	.zero		1
	.type		_ZN40_INTERNAL_26d52f72_4_k_cu_37531e00_180984cuda3std3__419piecewise_constructE,@object
	.size		_ZN40_INTERNAL_26d52f72_4_k_cu_37531e00_180984cuda3std3__419piecewise_constructE,(_ZN40_INTERNAL_26d52f72_4_k_cu_37531e00_180984cuda3std3__45__cpo4cendE - _ZN40_INTERNAL_26d52f72_4_k_cu_37531e00_180984cuda3std3__419piecewise_constructE)
_ZN40_INTERNAL_26d52f72_4_k_cu_37531e00_180984cuda3std3__419piecewise_constructE:
	.zero		1
	.type		_ZN40_INTERNAL_26d52f72_4_k_cu_37531e00_180984cuda3std3__45__cpo4cendE,@object
	.size		_ZN40_INTERNAL_26d52f72_4_k_cu_37531e00_180984cuda3std3__45__cpo4cendE,(_ZN40_INTERNAL_26d52f72_4_k_cu_37531e00_180984cuda3std6ranges3__45__cpo4swapE - _ZN40_INTERNAL_26d52f72_4_k_cu_37531e00_180984cuda3std3__45__cpo4cendE)
_ZN40_INTERNAL_26d52f72_4_k_cu_37531e00_180984cuda3std3__45__cpo4cendE:
	.zero		1
	.type		_ZN40_INTERNAL_26d52f72_4_k_cu_37531e00_180984cuda3std6ranges3__45__cpo4swapE,@object
	.size		_ZN40_INTERNAL_26d52f72_4_k_cu_37531e00_180984cuda3std6ranges3__45__cpo4swapE,(.L_7 - _ZN40_INTERNAL_26d52f72_4_k_cu_37531e00_180984cuda3std6ranges3__45__cpo4swapE)
_ZN40_INTERNAL_26d52f72_4_k_cu_37531e00_180984cuda3std6ranges3__45__cpo4swapE:
	.zero		1
.L_7:


//--------------------- .nv.constant0._ZN7cutlass13device_kernelINS_4gemm6kernel13GemmUniversalIN4cute5tupleIJiiiiEEENS1_10collective13CollectiveMmaINS1_37MainloopSm90TmaGmmaWarpSpecializedFP8ILi9ENS5_IJNS4_1CILi2EEENSA_ILi1EEESC_EEENS1_35KernelTmaWarpSpecializedCooperativeEEENS5_IJNSA_ILi128EEENSA_ILi256EEENSA_ILi64EEEEEENS_12float_e4m3_tENS5_IJlSC_lEEESK_SL_NS4_8TiledMMAINS4_8MMA_AtomIJNS4_4SM904GMMA31MMA_64x256x32_F32E4M3E4M3_SS_TNILNSP_7ScaleInE1ELSR_1EEEEEENS4_6LayoutISD_NS5_IJSC_NSA_ILi0EEESV_EEEEENS5_IJNS4_10UnderscoreESY_SY_EEEEENS4_13SM90_TMA_LOADENS4_14ComposedLayoutINS4_7SwizzleILi2ELi4ELi3EEENS4_18smem_ptr_flag_bitsILi8EEENSU_INS5_IJNSA_ILi8EEESI_EEENS5_IJSI_SC_EEEEEEEvNS4_8identityENS4_23SM90_TMA_LOAD_MULTICASTES1B_vS1C_EENS_8epilogue10collective6detail29Sm90TmaWarpSpecializedAdapterINS1G_15DefaultEpilogueISK_SL_SL_NS1F_6thread17LinearCombinationISK_Li1EffLNS1K_9ScaleType4KindE0ELNS_15FloatRoundStyleE2ESK_EENS1_15EpilogueDefaultEEEEEvvEEEEvNT_6ParamsE --------------------------
	.section	.nv.constant0._ZN7cutlass13device_kernelINS_4gemm6kernel13GemmUniversalIN4cute5tupleIJiiiiEEENS1_10collective13CollectiveMmaINS1_37MainloopSm90TmaGmmaWarpSpecializedFP8ILi9ENS5_IJNS4_1CILi2EEENSA_ILi1EEESC_EEENS1_35KernelTmaWarpSpecializedCooperativeEEENS5_IJNSA_ILi128EEENSA_ILi256EEENSA_ILi64EEEEEENS_12float_e4m3_tENS5_IJlSC_lEEESK_SL_NS4_8TiledMMAINS4_8MMA_AtomIJNS4_4SM904GMMA31MMA_64x256x32_F32E4M3E4M3_SS_TNILNSP_7ScaleInE1ELSR_1EEEEEENS4_6LayoutISD_NS5_IJSC_NSA_ILi0EEESV_EEEEENS5_IJNS4_10UnderscoreESY_SY_EEEEENS4_13SM90_TMA_LOADENS4_14ComposedLayoutINS4_7SwizzleILi2ELi4ELi3EEENS4_18smem_ptr_flag_bitsILi8EEENSU_INS5_IJNSA_ILi8EEESI_EEENS5_IJSI_SC_EEEEEEEvNS4_8identityENS4_23SM90_TMA_LOAD_MULTICASTES1B_vS1C_EENS_8epilogue10collective6detail29Sm90TmaWarpSpecializedAdapterINS1G_15DefaultEpilogueISK_SL_SL_NS1F_6thread17LinearCombinationISK_Li1EffLNS1K_9ScaleType4KindE0ELNS_15FloatRoundStyleE2ESK_EENS1_15EpilogueDefaultEEEEEvvEEEEvNT_6ParamsE,"a",@progbits
	.sectionflags	@""
	.align	4
.nv.constant0._ZN7cutlass13device_kernelINS_4gemm6kernel13GemmUniversalIN4cute5tupleIJiiiiEEENS1_10collective13CollectiveMmaINS1_37MainloopSm90TmaGmmaWarpSpecializedFP8ILi9ENS5_IJNS4_1CILi2EEENSA_ILi1EEESC_EEENS1_35KernelTmaWarpSpecializedCooperativeEEENS5_IJNSA_ILi128EEENSA_ILi256EEENSA_ILi64EEEEEENS_12float_e4m3_tENS5_IJlSC_lEEESK_SL_NS4_8TiledMMAINS4_8MMA_AtomIJNS4_4SM904GMMA31MMA_64x256x32_F32E4M3E4M3_SS_TNILNSP_7ScaleInE1ELSR_1EEEEEENS4_6LayoutISD_NS5_IJSC_NSA_ILi0EEESV_EEEEENS5_IJNS4_10UnderscoreESY_SY_EEEEENS4_13SM90_TMA_LOADENS4_14ComposedLayoutINS4_7SwizzleILi2ELi4ELi3EEENS4_18smem_ptr_flag_bitsILi8EEENSU_INS5_IJNSA_ILi8EEESI_EEENS5_IJSI_SC_EEEEEEEvNS4_8identityENS4_23SM90_TMA_LOAD_MULTICASTES1B_vS1C_EENS_8epilogue10collective6detail29Sm90TmaWarpSpecializedAdapterINS1G_15DefaultEpilogueISK_SL_SL_NS1F_6thread17LinearCombinationISK_Li1EffLNS1K_9ScaleType4KindE0ELNS_15FloatRoundStyleE2ESK_EENS1_15EpilogueDefaultEEEEEvvEEEEvNT_6ParamsE:
	.zero		1664


//--------------------- SYMBOLS --------------------------

	.type		.nv.reservedSmem.offset0,@object
	.size		.nv.reservedSmem.offset0,0x4
